//
// Generated by NVIDIA NVVM Compiler
//
// Compiler Build ID: CL-36424714
// Cuda compilation tools, release 13.0, V13.0.88
// Based on NVVM 20.0.0
//

.version 9.0
.target sm_100
.address_size 64

	// .globl	_Z23collatzGPURepeatedStepsixPxS_S_S_S_S_xxx
.extern .func  (.param .b32 func_retval0) vprintf
(
	.param .b64 vprintf_param_0,
	.param .b64 vprintf_param_1
)
;
.extern .shared .align 16 .b8 sharedCycLeads[];
.global .align 1 .b8 $str[15] = {37, 105, 32, 60, 32, 37, 105, 44, 32, 37, 108, 108, 117, 10};

.visible .entry _Z23collatzGPURepeatedStepsixPxS_S_S_S_S_xxx(
	.param .u32 _Z23collatzGPURepeatedStepsixPxS_S_S_S_S_xxx_param_0,
	.param .u64 _Z23collatzGPURepeatedStepsixPxS_S_S_S_S_xxx_param_1,
	.param .u64 .ptr .align 1 _Z23collatzGPURepeatedStepsixPxS_S_S_S_S_xxx_param_2,
	.param .u64 .ptr .align 1 _Z23collatzGPURepeatedStepsixPxS_S_S_S_S_xxx_param_3,
	.param .u64 .ptr .align 1 _Z23collatzGPURepeatedStepsixPxS_S_S_S_S_xxx_param_4,
	.param .u64 .ptr .align 1 _Z23collatzGPURepeatedStepsixPxS_S_S_S_S_xxx_param_5,
	.param .u64 .ptr .align 1 _Z23collatzGPURepeatedStepsixPxS_S_S_S_S_xxx_param_6,
	.param .u64 .ptr .align 1 _Z23collatzGPURepeatedStepsixPxS_S_S_S_S_xxx_param_7,
	.param .u64 _Z23collatzGPURepeatedStepsixPxS_S_S_S_S_xxx_param_8,
	.param .u64 _Z23collatzGPURepeatedStepsixPxS_S_S_S_S_xxx_param_9,
	.param .u64 _Z23collatzGPURepeatedStepsixPxS_S_S_S_S_xxx_param_10
)
{
	.local .align 16 .b8 	__local_depot0[16];
	.reg .b64 	%SP;
	.reg .b64 	%SPL;
	.reg .pred 	%p<65>;
	.reg .b32 	%r<66>;
	.reg .b32 	%f<5>;
	.reg .b64 	%rd<275>;

	mov.u64 	%SPL, __local_depot0;
	cvta.local.u64 	%SP, %SPL;
	ld.param.u32 	%r14, [_Z23collatzGPURepeatedStepsixPxS_S_S_S_S_xxx_param_0];
	ld.param.u64 	%rd121, [_Z23collatzGPURepeatedStepsixPxS_S_S_S_S_xxx_param_1];
	ld.param.u64 	%rd128, [_Z23collatzGPURepeatedStepsixPxS_S_S_S_S_xxx_param_3];
	ld.param.u64 	%rd129, [_Z23collatzGPURepeatedStepsixPxS_S_S_S_S_xxx_param_4];
	ld.param.u64 	%rd123, [_Z23collatzGPURepeatedStepsixPxS_S_S_S_S_xxx_param_5];
	ld.param.u64 	%rd130, [_Z23collatzGPURepeatedStepsixPxS_S_S_S_S_xxx_param_6];
	ld.param.u64 	%rd124, [_Z23collatzGPURepeatedStepsixPxS_S_S_S_S_xxx_param_7];
	ld.param.u64 	%rd125, [_Z23collatzGPURepeatedStepsixPxS_S_S_S_S_xxx_param_8];
	ld.param.u64 	%rd126, [_Z23collatzGPURepeatedStepsixPxS_S_S_S_S_xxx_param_9];
	ld.param.u64 	%rd127, [_Z23collatzGPURepeatedStepsixPxS_S_S_S_S_xxx_param_10];
	cvta.to.global.u64 	%rd1, %rd128;
	cvta.to.global.u64 	%rd2, %rd129;
	cvta.to.global.u64 	%rd131, %rd130;
	ld.global.u64 	%rd3, [%rd131+8];
	ld.global.u64 	%rd132, [%rd131+16];
	mov.u32 	%r1, %tid.x;
	cvt.u64.u32 	%rd5, %r1;
	setp.le.s64 	%p1, %rd125, %rd5;
	@%p1 bra 	$L__BB0_3;
	mov.u32 	%r2, %ntid.x;
	cvta.to.global.u64 	%rd6, %rd123;
	mov.u32 	%r16, sharedCycLeads;
	mov.u64 	%rd227, %rd5;
	mov.u32 	%r63, %r1;
$L__BB0_2:
	shl.b64 	%rd133, %rd227, 3;
	add.s64 	%rd134, %rd6, %rd133;
	ld.global.u64 	%rd135, [%rd134];
	shl.b32 	%r15, %r63, 3;
	add.s32 	%r17, %r16, %r15;
	st.shared.u64 	[%r17], %rd135;
	add.s32 	%r63, %r63, %r2;
	cvt.s64.s32 	%rd227, %r63;
	setp.gt.s64 	%p2, %rd125, %rd227;
	@%p2 bra 	$L__BB0_2;
$L__BB0_3:
	cvt.u32.u64 	%r18, %rd125;
	add.s32 	%r5, %r18, -1;
	shl.b32 	%r19, %r18, 3;
	mov.u32 	%r20, sharedCycLeads;
	add.s32 	%r21, %r20, %r19;
	ld.shared.u64 	%rd9, [%r21+-8];
	bar.sync 	0;
	mov.u32 	%r22, %ctaid.x;
	mov.u32 	%r6, %ntid.x;
	mul.lo.s32 	%r7, %r22, %r6;
	cvt.u64.u32 	%rd137, %r7;
	add.s64 	%rd138, %rd137, %rd5;
	add.s64 	%rd228, %rd138, %rd126;
	setp.gt.s64 	%p3, %rd228, %rd127;
	mov.b64 	%rd273, 0;
	@%p3 bra 	$L__BB0_97;
	setp.eq.s32 	%p4, %r5, 0;
	cvt.s64.s32 	%rd11, %r14;
	cvt.u32.u64 	%r23, %rd132;
	add.s32 	%r8, %r23, -1;
	mov.u32 	%r24, %nctaid.x;
	mul.lo.s32 	%r25, %r6, %r24;
	cvt.u64.u32 	%rd12, %r25;
	@%p4 bra 	$L__BB0_7;
	cvta.to.global.u64 	%rd13, %rd124;
	mov.b64 	%rd273, 0;
	cvt.u32.u64 	%r41, %rd121;
$L__BB0_6:
	setp.eq.s64 	%p5, %rd228, 1;
	@%p5 bra 	$L__BB0_96;
	bra.uni 	$L__BB0_50;
$L__BB0_7:
	mov.b64 	%rd273, 0;
	cvt.u32.u64 	%r56, %rd121;
$L__BB0_8:
	setp.eq.s64 	%p37, %rd228, 1;
	@%p37 bra 	$L__BB0_22;
	bra.uni 	$L__BB0_30;
$L__BB0_9:
	setp.gt.s64 	%p39, %rd16, %rd3;
	@%p39 bra 	$L__BB0_11;
	add.u64 	%rd184, %SP, 0;
	add.u64 	%rd185, %SPL, 0;
	mov.b32 	%r47, 0;
	st.local.v2.u32 	[%rd185], {%r47, %r8};
	st.local.u64 	[%rd185+8], %rd9;
	mov.u64 	%rd186, $str;
	cvta.global.u64 	%rd187, %rd186;
	{ // callseq 1, 0
	.param .b64 param0;
	st.param.b64 	[param0], %rd187;
	.param .b64 param1;
	st.param.b64 	[param1], %rd184;
	.param .b32 retval0;
	call.uni (retval0), 
	vprintf, 
	(
	param0, 
	param1
	);
	ld.param.b32 	%r48, [retval0];
	} // callseq 1
	bra.uni 	$L__BB0_22;
$L__BB0_11:
	or.b64  	%rd188, %rd16, %rd121;
	and.b64  	%rd189, %rd188, -4294967296;
	setp.ne.s64 	%p40, %rd189, 0;
	@%p40 bra 	$L__BB0_13;
	cvt.u32.u64 	%r51, %rd16;
	rem.u32 	%r52, %r51, %r56;
	cvt.u64.u32 	%rd232, %r52;
	bra.uni 	$L__BB0_14;
$L__BB0_13:
	rem.s64 	%rd232, %rd16, %rd121;
$L__BB0_14:
	shl.b64 	%rd190, %rd232, 3;
	add.s64 	%rd191, %rd2, %rd190;
	ld.global.u64 	%rd21, [%rd191];
	add.s64 	%rd192, %rd273, %rd11;
	add.s64 	%rd273, %rd192, %rd21;
	setp.ge.s64 	%p41, %rd16, %rd121;
	setp.lt.s64 	%p42, %rd16, 0;
	or.pred  	%p43, %p41, %p42;
	@%p43 bra 	$L__BB0_16;
	shl.b64 	%rd193, %rd16, 3;
	add.s64 	%rd194, %rd1, %rd193;
	ld.global.u64 	%rd16, [%rd194];
	bra.uni 	$L__BB0_21;
$L__BB0_16:
	setp.gt.s64 	%p44, %rd21, 0;
	mov.b64 	%rd235, 1;
	@%p44 bra 	$L__BB0_23;
$L__BB0_17:
	or.b64  	%rd200, %rd16, %rd121;
	and.b64  	%rd201, %rd200, -4294967296;
	setp.ne.s64 	%p50, %rd201, 0;
	@%p50 bra 	$L__BB0_19;
	cvt.u32.u64 	%r54, %rd16;
	div.u32 	%r55, %r54, %r56;
	cvt.u64.u32 	%rd236, %r55;
	bra.uni 	$L__BB0_20;
$L__BB0_19:
	div.s64 	%rd236, %rd16, %rd121;
$L__BB0_20:
	add.s64 	%rd203, %rd1, %rd190;
	ld.global.u64 	%rd204, [%rd203];
	mad.lo.s64 	%rd16, %rd236, %rd235, %rd204;
$L__BB0_21:
	setp.ne.s64 	%p51, %rd16, 1;
	@%p51 bra 	$L__BB0_9;
$L__BB0_22:
	add.s64 	%rd228, %rd228, %rd12;
	setp.gt.s64 	%p64, %rd228, %rd127;
	@%p64 bra 	$L__BB0_97;
	bra.uni 	$L__BB0_8;
$L__BB0_23:
	and.b64  	%rd36, %rd21, 3;
	setp.lt.u64 	%p45, %rd21, 4;
	mov.b64 	%rd240, 3;
	@%p45 bra 	$L__BB0_27;
	and.b64  	%rd233, %rd21, 9223372036854775804;
	mov.b64 	%rd235, 1;
$L__BB0_25:
	mov.u64 	%rd25, %rd235;
	mul.lo.s64 	%rd235, %rd25, 81;
	add.s64 	%rd233, %rd233, -4;
	setp.eq.s64 	%p46, %rd233, 0;
	@%p46 bra 	$L__BB0_26;
	bra.uni 	$L__BB0_25;
$L__BB0_26:
	mul.lo.s64 	%rd240, %rd25, 243;
$L__BB0_27:
	setp.eq.s64 	%p47, %rd36, 0;
	@%p47 bra 	$L__BB0_17;
	setp.eq.s64 	%p48, %rd36, 1;
	mov.u64 	%rd235, %rd240;
	@%p48 bra 	$L__BB0_17;
	setp.eq.s64 	%p49, %rd36, 2;
	selp.b64 	%rd199, 3, 9, %p49;
	mul.lo.s64 	%rd235, %rd240, %rd199;
	bra.uni 	$L__BB0_17;
$L__BB0_30:
	setp.eq.s64 	%p38, %rd125, %rd132;
	mov.u64 	%rd16, %rd228;
	@%p38 bra 	$L__BB0_31;
	bra.uni 	$L__BB0_9;
$L__BB0_31:
	mov.u64 	%rd42, %rd228;
$L__BB0_32:
	or.b64  	%rd205, %rd42, %rd121;
	and.b64  	%rd206, %rd205, -4294967296;
	setp.ne.s64 	%p52, %rd206, 0;
	@%p52 bra 	$L__BB0_34;
	cvt.u32.u64 	%r57, %rd42;
	rem.u32 	%r58, %r57, %r56;
	cvt.u64.u32 	%rd243, %r58;
	bra.uni 	$L__BB0_35;
$L__BB0_34:
	rem.s64 	%rd243, %rd42, %rd121;
$L__BB0_35:
	shl.b64 	%rd207, %rd243, 3;
	add.s64 	%rd208, %rd2, %rd207;
	ld.global.u64 	%rd47, [%rd208];
	add.s64 	%rd209, %rd273, %rd11;
	add.s64 	%rd273, %rd209, %rd47;
	setp.ge.s64 	%p53, %rd42, %rd121;
	setp.lt.s64 	%p54, %rd42, 0;
	or.pred  	%p55, %p53, %p54;
	@%p55 bra 	$L__BB0_37;
	shl.b64 	%rd210, %rd42, 3;
	add.s64 	%rd211, %rd1, %rd210;
	ld.global.u64 	%rd42, [%rd211];
	bra.uni 	$L__BB0_42;
$L__BB0_37:
	setp.gt.s64 	%p56, %rd47, 0;
	mov.b64 	%rd246, 1;
	@%p56 bra 	$L__BB0_43;
$L__BB0_38:
	or.b64  	%rd218, %rd42, %rd121;
	and.b64  	%rd219, %rd218, -4294967296;
	setp.ne.s64 	%p62, %rd219, 0;
	@%p62 bra 	$L__BB0_40;
	cvt.u32.u64 	%r60, %rd42;
	div.u32 	%r61, %r60, %r56;
	cvt.u64.u32 	%rd247, %r61;
	bra.uni 	$L__BB0_41;
$L__BB0_40:
	div.s64 	%rd247, %rd42, %rd121;
$L__BB0_41:
	add.s64 	%rd221, %rd1, %rd207;
	ld.global.u64 	%rd222, [%rd221];
	mad.lo.s64 	%rd42, %rd247, %rd246, %rd222;
$L__BB0_42:
	setp.eq.s64 	%p63, %rd42, 1;
	@%p63 bra 	$L__BB0_22;
	bra.uni 	$L__BB0_32;
$L__BB0_43:
	and.b64  	%rd60, %rd47, 3;
	setp.lt.u64 	%p57, %rd47, 4;
	mov.b64 	%rd250, 3;
	@%p57 bra 	$L__BB0_47;
	and.b64  	%rd61, %rd47, 9223372036854775804;
	mov.b64 	%rd245, 0;
	mov.b64 	%rd246, 1;
$L__BB0_45:
	mov.u64 	%rd50, %rd246;
	mul.lo.s64 	%rd246, %rd50, 81;
	add.s64 	%rd245, %rd245, 4;
	setp.eq.s64 	%p58, %rd245, %rd61;
	@%p58 bra 	$L__BB0_46;
	bra.uni 	$L__BB0_45;
$L__BB0_46:
	mul.lo.s64 	%rd250, %rd50, 243;
$L__BB0_47:
	setp.eq.s64 	%p59, %rd60, 0;
	@%p59 bra 	$L__BB0_38;
	setp.eq.s64 	%p60, %rd60, 1;
	mov.u64 	%rd246, %rd250;
	@%p60 bra 	$L__BB0_38;
	setp.eq.s64 	%p61, %rd60, 2;
	selp.b64 	%rd217, 3, 9, %p61;
	mul.lo.s64 	%rd246, %rd250, %rd217;
	bra.uni 	$L__BB0_38;
$L__BB0_50:
	setp.eq.s64 	%p6, %rd125, %rd132;
	mov.u64 	%rd93, %rd228;
	@%p6 bra 	$L__BB0_51;
	bra.uni 	$L__BB0_75;
$L__BB0_51:
	mov.u64 	%rd68, %rd228;
$L__BB0_52:
	setp.gt.s64 	%p20, %rd68, %rd3;
	@%p20 bra 	$L__BB0_56;
	mov.b32 	%r65, 0;
	mov.u32 	%r64, %r5;
$L__BB0_54:
	cvt.rn.f32.s32 	%f1, %r65;
	add.s32 	%r36, %r64, -1;
	cvt.rn.f32.s32 	%f2, %r36;
	mul.f32 	%f3, %f2, 0f3F000000;
	fma.rn.f32 	%f4, %f1, 0f3F000000, %f3;
	cvt.rzi.s32.f32 	%r11, %f4;
	shl.b32 	%r37, %r11, 3;
	add.s32 	%r39, %r20, %r37;
	ld.shared.u64 	%rd70, [%r39];
	setp.eq.s64 	%p21, %rd68, %rd70;
	@%p21 bra 	$L__BB0_74;
	setp.gt.s64 	%p22, %rd68, %rd70;
	add.s32 	%r40, %r11, 1;
	selp.b32 	%r65, %r40, %r65, %p22;
	selp.b32 	%r64, %r64, %r11, %p22;
	setp.ne.s32 	%p23, %r65, %r64;
	@%p23 bra 	$L__BB0_54;
$L__BB0_56:
	or.b64  	%rd165, %rd68, %rd121;
	and.b64  	%rd166, %rd165, -4294967296;
	setp.ne.s64 	%p24, %rd166, 0;
	@%p24 bra 	$L__BB0_58;
	cvt.u32.u64 	%r42, %rd68;
	rem.u32 	%r43, %r42, %r41;
	cvt.u64.u32 	%rd255, %r43;
	bra.uni 	$L__BB0_59;
$L__BB0_58:
	rem.s64 	%rd255, %rd68, %rd121;
$L__BB0_59:
	shl.b64 	%rd167, %rd255, 3;
	add.s64 	%rd168, %rd2, %rd167;
	ld.global.u64 	%rd74, [%rd168];
	add.s64 	%rd169, %rd273, %rd11;
	add.s64 	%rd273, %rd169, %rd74;
	setp.ge.s64 	%p25, %rd68, %rd121;
	setp.lt.s64 	%p26, %rd68, 0;
	or.pred  	%p27, %p25, %p26;
	@%p27 bra 	$L__BB0_61;
	shl.b64 	%rd170, %rd68, 3;
	add.s64 	%rd171, %rd1, %rd170;
	ld.global.u64 	%rd68, [%rd171];
	bra.uni 	$L__BB0_66;
$L__BB0_61:
	setp.gt.s64 	%p28, %rd74, 0;
	mov.b64 	%rd258, 1;
	@%p28 bra 	$L__BB0_67;
$L__BB0_62:
	or.b64  	%rd178, %rd68, %rd121;
	and.b64  	%rd179, %rd178, -4294967296;
	setp.ne.s64 	%p34, %rd179, 0;
	@%p34 bra 	$L__BB0_64;
	cvt.u32.u64 	%r45, %rd68;
	div.u32 	%r46, %r45, %r41;
	cvt.u64.u32 	%rd259, %r46;
	bra.uni 	$L__BB0_65;
$L__BB0_64:
	div.s64 	%rd259, %rd68, %rd121;
$L__BB0_65:
	add.s64 	%rd181, %rd1, %rd167;
	ld.global.u64 	%rd182, [%rd181];
	mad.lo.s64 	%rd68, %rd259, %rd258, %rd182;
$L__BB0_66:
	setp.eq.s64 	%p35, %rd68, 1;
	@%p35 bra 	$L__BB0_96;
	bra.uni 	$L__BB0_52;
$L__BB0_67:
	and.b64  	%rd87, %rd74, 3;
	setp.lt.u64 	%p29, %rd74, 4;
	mov.b64 	%rd262, 3;
	@%p29 bra 	$L__BB0_71;
	and.b64  	%rd88, %rd74, 9223372036854775804;
	mov.b64 	%rd257, 0;
	mov.b64 	%rd258, 1;
$L__BB0_69:
	mov.u64 	%rd77, %rd258;
	mul.lo.s64 	%rd258, %rd77, 81;
	add.s64 	%rd257, %rd257, 4;
	setp.eq.s64 	%p30, %rd257, %rd88;
	@%p30 bra 	$L__BB0_70;
	bra.uni 	$L__BB0_69;
$L__BB0_70:
	mul.lo.s64 	%rd262, %rd77, 243;
$L__BB0_71:
	setp.eq.s64 	%p31, %rd87, 0;
	@%p31 bra 	$L__BB0_62;
	setp.eq.s64 	%p32, %rd87, 1;
	mov.u64 	%rd258, %rd262;
	@%p32 bra 	$L__BB0_62;
	setp.eq.s64 	%p33, %rd87, 2;
	selp.b64 	%rd177, 3, 9, %p33;
	mul.lo.s64 	%rd258, %rd262, %rd177;
	bra.uni 	$L__BB0_62;
$L__BB0_74:
	mul.wide.s32 	%rd162, %r11, 8;
	add.s64 	%rd163, %rd13, %rd162;
	ld.global.u64 	%rd164, [%rd163];
	add.s64 	%rd273, %rd164, %rd273;
	bra.uni 	$L__BB0_96;
$L__BB0_75:
	setp.gt.s64 	%p7, %rd93, %rd3;
	@%p7 bra 	$L__BB0_77;
	add.u64 	%rd140, %SP, 0;
	add.u64 	%rd141, %SPL, 0;
	mov.b32 	%r26, 0;
	st.local.v2.u32 	[%rd141], {%r26, %r8};
	st.local.u64 	[%rd141+8], %rd9;
	mov.u64 	%rd142, $str;
	cvta.global.u64 	%rd143, %rd142;
	{ // callseq 0, 0
	.param .b64 param0;
	st.param.b64 	[param0], %rd143;
	.param .b64 param1;
	st.param.b64 	[param1], %rd140;
	.param .b32 retval0;
	call.uni (retval0), 
	vprintf, 
	(
	param0, 
	param1
	);
	ld.param.b32 	%r27, [retval0];
	} // callseq 0
	bra.uni 	$L__BB0_96;
$L__BB0_77:
	or.b64  	%rd144, %rd93, %rd121;
	and.b64  	%rd145, %rd144, -4294967296;
	setp.ne.s64 	%p8, %rd145, 0;
	@%p8 bra 	$L__BB0_79;
	cvt.u32.u64 	%r29, %rd121;
	cvt.u32.u64 	%r30, %rd93;
	rem.u32 	%r31, %r30, %r29;
	cvt.u64.u32 	%rd265, %r31;
	bra.uni 	$L__BB0_80;
$L__BB0_79:
	rem.s64 	%rd265, %rd93, %rd121;
$L__BB0_80:
	shl.b64 	%rd146, %rd265, 3;
	add.s64 	%rd147, %rd2, %rd146;
	ld.global.u64 	%rd99, [%rd147];
	add.s64 	%rd148, %rd273, %rd11;
	add.s64 	%rd273, %rd148, %rd99;
	setp.lt.s64 	%p9, %rd93, %rd121;
	setp.gt.s64 	%p10, %rd93, -1;
	and.pred  	%p11, %p9, %p10;
	@%p11 bra 	$L__BB0_94;
	setp.lt.s64 	%p12, %rd99, 1;
	mov.b64 	%rd270, 1;
	@%p12 bra 	$L__BB0_90;
	and.b64  	%rd101, %rd99, 3;
	setp.lt.u64 	%p13, %rd99, 4;
	mov.b64 	%rd269, 3;
	@%p13 bra 	$L__BB0_86;
	and.b64  	%rd102, %rd99, 9223372036854775804;
	mov.b64 	%rd267, 0;
	mov.b64 	%rd270, 1;
$L__BB0_84:
	mov.u64 	%rd103, %rd270;
	mul.lo.s64 	%rd270, %rd103, 81;
	add.s64 	%rd267, %rd267, 4;
	setp.ne.s64 	%p14, %rd267, %rd102;
	@%p14 bra 	$L__BB0_84;
	mul.lo.s64 	%rd269, %rd103, 243;
$L__BB0_86:
	setp.eq.s64 	%p15, %rd101, 0;
	@%p15 bra 	$L__BB0_90;
	setp.eq.s64 	%p16, %rd101, 1;
	@%p16 bra 	$L__BB0_89;
	setp.eq.s64 	%p17, %rd101, 2;
	selp.b64 	%rd156, 3, 9, %p17;
	mul.lo.s64 	%rd270, %rd269, %rd156;
	bra.uni 	$L__BB0_90;
$L__BB0_89:
	mov.u64 	%rd270, %rd269;
$L__BB0_90:
	or.b64  	%rd157, %rd93, %rd121;
	and.b64  	%rd158, %rd157, -4294967296;
	setp.ne.s64 	%p18, %rd158, 0;
	@%p18 bra 	$L__BB0_92;
	cvt.u32.u64 	%r32, %rd121;
	cvt.u32.u64 	%r33, %rd93;
	div.u32 	%r34, %r33, %r32;
	cvt.u64.u32 	%rd271, %r34;
	bra.uni 	$L__BB0_93;
$L__BB0_92:
	div.s64 	%rd271, %rd93, %rd121;
$L__BB0_93:
	add.s64 	%rd160, %rd1, %rd146;
	ld.global.u64 	%rd161, [%rd160];
	mad.lo.s64 	%rd93, %rd271, %rd270, %rd161;
	bra.uni 	$L__BB0_95;
$L__BB0_94:
	shl.b64 	%rd149, %rd93, 3;
	add.s64 	%rd150, %rd1, %rd149;
	ld.global.u64 	%rd93, [%rd150];
$L__BB0_95:
	setp.ne.s64 	%p19, %rd93, 1;
	@%p19 bra 	$L__BB0_75;
$L__BB0_96:
	add.s64 	%rd228, %rd228, %rd12;
	setp.le.s64 	%p36, %rd228, %rd127;
	@%p36 bra 	$L__BB0_6;
$L__BB0_97:
	ld.param.u64 	%rd226, [_Z23collatzGPURepeatedStepsixPxS_S_S_S_S_xxx_param_2];
	cvta.to.global.u64 	%rd223, %rd226;
	add.s32 	%r62, %r7, %r1;
	mul.wide.u32 	%rd224, %r62, 8;
	add.s64 	%rd225, %rd223, %rd224;
	st.global.u64 	[%rd225], %rd273;
	ret;

}
	// .globl	_Z18collatzGPUShortcutPxxx
.visible .entry _Z18collatzGPUShortcutPxxx(
	.param .u64 .ptr .align 1 _Z18collatzGPUShortcutPxxx_param_0,
	.param .u64 _Z18collatzGPUShortcutPxxx_param_1,
	.param .u64 _Z18collatzGPUShortcutPxxx_param_2
)
{
	.reg .pred 	%p<7>;
	.reg .b32 	%r<8>;
	.reg .b64 	%rd<29>;

	ld.param.u64 	%rd15, [_Z18collatzGPUShortcutPxxx_param_0];
	ld.param.u64 	%rd17, [_Z18collatzGPUShortcutPxxx_param_1];
	ld.param.u64 	%rd16, [_Z18collatzGPUShortcutPxxx_param_2];
	mov.u32 	%r1, %tid.x;
	cvt.u64.u32 	%rd18, %r1;
	mov.u32 	%r4, %ctaid.x;
	mov.u32 	%r2, %ntid.x;
	mul.lo.s32 	%r3, %r4, %r2;
	cvt.u64.u32 	%rd19, %r3;
	add.s64 	%rd20, %rd19, %rd18;
	add.s64 	%rd24, %rd20, %rd17;
	setp.gt.s64 	%p1, %rd24, %rd16;
	@%p1 bra 	$L__BB1_9;
	cvta.to.global.u64 	%rd21, %rd15;
	add.s32 	%r5, %r3, %r1;
	mul.wide.u32 	%rd22, %r5, 8;
	add.s64 	%rd2, %rd21, %rd22;
	mov.u32 	%r6, %nctaid.x;
	mul.lo.s32 	%r7, %r2, %r6;
	cvt.u64.u32 	%rd3, %r7;
$L__BB1_2:
	setp.eq.s64 	%p2, %rd24, 1;
	@%p2 bra 	$L__BB1_8;
	ld.global.u64 	%rd25, [%rd2];
	mov.u64 	%rd28, %rd24;
$L__BB1_4:
	add.s64 	%rd27, %rd25, 1;
	and.b64  	%rd23, %rd28, 1;
	setp.eq.b64 	%p3, %rd23, 1;
	not.pred 	%p4, %p3;
	@%p4 bra 	$L__BB1_6;
	add.s64 	%rd27, %rd25, 2;
	mad.lo.s64 	%rd28, %rd28, 3, 1;
$L__BB1_6:
	shr.s64 	%rd13, %rd28, 1;
	setp.ne.s64 	%p5, %rd28, 2;
	mov.u64 	%rd25, %rd27;
	mov.u64 	%rd28, %rd13;
	@%p5 bra 	$L__BB1_4;
	st.global.u64 	[%rd2], %rd27;
$L__BB1_8:
	add.s64 	%rd24, %rd24, %rd3;
	setp.le.s64 	%p6, %rd24, %rd16;
	@%p6 bra 	$L__BB1_2;
$L__BB1_9:
	ret;

}


// ===== COMPILED SASS (sm_100) =====

	.target	sm_100

	.elftype	@"ET_EXEC"


//--------------------- .note.nv.tkinfo           --------------------------
	.section	.note.nv.tkinfo,"",@"SHT_NOTE"
	.sectionflags	@"SHF_NOTE_NV_TKINFO"
	.tkinfo
        /*0018*/ 	.word	0x00000002
        /*0030*/ 	.string	""
        /*0030*/ 	.string	"ptxas"
        /*0030*/ 	.string	"Cuda compilation tools, release 13.0, V13.0.88"
        /*0030*/ 	.string	"Build cuda_13.0.r13.0/compiler.36424714_0"
        /*0030*/ 	.string	"-arch sm_100 -m 64 "



//--------------------- .note.nv.cuinfo           --------------------------
	.section	.note.nv.cuinfo,"",@"SHT_NOTE"
	.sectionflags	@"SHF_NOTE_NV_CUINFO"
        /*0018*/ 	.short	0x0002
        /*001a*/ 	.short	0x0064
        /*001c*/ 	.short	0x0082
	.zero		2


//--------------------- .nv.info                  --------------------------
	.section	.nv.info,"",@"SHT_CUDA_INFO"
	.align	4


	//----- nvinfo : EIATTR_REGCOUNT
	.align		4
        /*0000*/ 	.byte	0x04, 0x2f
        /*0002*/ 	.short	(.L_2 - .L_1)
	.align		4
.L_1:
        /*0004*/ 	.word	index@(_Z23collatzGPURepeatedStepsixPxS_S_S_S_S_xxx)
        /*0008*/ 	.word	0x00000028


	//----- nvinfo : EIATTR_FRAME_SIZE
	.align		4
.L_2:
        /*000c*/ 	.byte	0x04, 0x11
        /*000e*/ 	.short	(.L_4 - .L_3)
	.align		4
.L_3:
        /*0010*/ 	.word	index@($__internal_1_$__cuda_sm20_rem_s64)
        /*0014*/ 	.word	0x00000010


	//----- nvinfo : EIATTR_FRAME_SIZE
	.align		4
.L_4:
        /*0018*/ 	.byte	0x04, 0x11
        /*001a*/ 	.short	(.L_6 - .L_5)
	.align		4
.L_5:
        /*001c*/ 	.word	index@($__internal_0_$__cuda_sm20_div_s64)
        /*0020*/ 	.word	0x00000010


	//----- nvinfo : EIATTR_FRAME_SIZE
	.align		4
.L_6:
        /*0024*/ 	.byte	0x04, 0x11
        /*0026*/ 	.short	(.L_8 - .L_7)
	.align		4
.L_7:
        /*0028*/ 	.word	index@(_Z23collatzGPURepeatedStepsixPxS_S_S_S_S_xxx)
        /*002c*/ 	.word	0x00000010


	//----- nvinfo : EIATTR_REGCOUNT
	.align		4
.L_8:
        /*0030*/ 	.byte	0x04, 0x2f
        /*0032*/ 	.short	(.L_10 - .L_9)
	.align		4
.L_9:
        /*0034*/ 	.word	index@(_Z18collatzGPUShortcutPxxx)
        /*0038*/ 	.word	0x00000010


	//----- nvinfo : EIATTR_FRAME_SIZE
	.align		4
.L_10:
        /*003c*/ 	.byte	0x04, 0x11
        /*003e*/ 	.short	(.L_12 - .L_11)
	.align		4
.L_11:
        /*0040*/ 	.word	index@(_Z18collatzGPUShortcutPxxx)
        /*0044*/ 	.word	0x00000000


	//----- nvinfo : EIATTR_MIN_STACK_SIZE
	.align		4
.L_12:
        /*0048*/ 	.byte	0x04, 0x12
        /*004a*/ 	.short	(.L_14 - .L_13)
	.align		4
.L_13:
        /*004c*/ 	.word	index@(_Z18collatzGPUShortcutPxxx)
        /*0050*/ 	.word	0x00000000


	//----- nvinfo : EIATTR_MIN_STACK_SIZE
	.align		4
.L_14:
        /*0054*/ 	.byte	0x04, 0x12
        /*0056*/ 	.short	(.L_16 - .L_15)
	.align		4
.L_15:
        /*0058*/ 	.word	index@(_Z23collatzGPURepeatedStepsixPxS_S_S_S_S_xxx)
        /*005c*/ 	.word	0x00000010
.L_16:


//--------------------- .nv.compat                --------------------------
	.section	.nv.compat,"",@"SHT_CUDA_COMPAT_INFO"
	.align	4
        /*0000*/ 	.byte	0x02, 0x09, 0x00, 0x00, 0x02, 0x02, 0x01, 0x00, 0x02, 0x05, 0x05, 0x00, 0x03, 0x07, 0x01, 0x01
        /*0010*/ 	.byte	0x02, 0x03, 0x00, 0x00, 0x02, 0x06, 0x01, 0x00, 0x04, 0x0b, 0x08, 0x00, 0x09, 0x00, 0x00, 0x00
        /*0020*/ 	.byte	0x00, 0x00, 0x00, 0x00


//--------------------- .nv.info._Z18collatzGPUShortcutPxxx --------------------------
	.section	.nv.info._Z18collatzGPUShortcutPxxx,"",@"SHT_CUDA_INFO"
	.sectionflags	@""
	.align	4


	//----- nvinfo : EIATTR_CUDA_API_VERSION
	.align		4
        /*0000*/ 	.byte	0x04, 0x37
        /*0002*/ 	.short	(.L_18 - .L_17)
.L_17:
        /*0004*/ 	.word	0x00000082


	//----- nvinfo : EIATTR_KPARAM_INFO
	.align		4
.L_18:
        /*0008*/ 	.byte	0x04, 0x17
        /*000a*/ 	.short	(.L_20 - .L_19)
.L_19:
        /*000c*/ 	.word	0x00000000
        /*0010*/ 	.short	0x0002
        /*0012*/ 	.short	0x0010
        /*0014*/ 	.byte	0x00, 0xf0, 0x21, 0x00


	//----- nvinfo : EIATTR_KPARAM_INFO
	.align		4
.L_20:
        /*0018*/ 	.byte	0x04, 0x17
        /*001a*/ 	.short	(.L_22 - .L_21)
.L_21:
        /*001c*/ 	.word	0x00000000
        /*0020*/ 	.short	0x0001
        /*0022*/ 	.short	0x0008
        /*0024*/ 	.byte	0x00, 0xf0, 0x21, 0x00


	//----- nvinfo : EIATTR_KPARAM_INFO
	.align		4
.L_22:
        /*0028*/ 	.byte	0x04, 0x17
        /*002a*/ 	.short	(.L_24 - .L_23)
.L_23:
        /*002c*/ 	.word	0x00000000
        /*0030*/ 	.short	0x0000
        /*0032*/ 	.short	0x0000
        /*0034*/ 	.byte	0x00, 0xf5, 0x21, 0x00


	//----- nvinfo : EIATTR_SPARSE_MMA_MASK
	.align		4
.L_24:
        /*0038*/ 	.byte	0x03, 0x50
        /*003a*/ 	.short	0x0000


	//----- nvinfo : EIATTR_MAXREG_COUNT
	.align		4
        /*003c*/ 	.byte	0x03, 0x1b
        /*003e*/ 	.short	0x00ff


	//----- nvinfo : EIATTR_MERCURY_ISA_VERSION
	.align		4
        /*0040*/ 	.byte	0x03, 0x5f
        /*0042*/ 	.short	0x0101


	//----- nvinfo : EIATTR_VRC_CTA_INIT_COUNT
	.align		4
        /*0044*/ 	.byte	0x02, 0x4a
	.zero		1
	.zero		1


	//----- nvinfo : EIATTR_EXIT_INSTR_OFFSETS
	.align		4
        /*0048*/ 	.byte	0x04, 0x1c
        /*004a*/ 	.short	(.L_26 - .L_25)


	//   ....[0]....
.L_25:
        /*004c*/ 	.word	0x000000b0


	//   ....[1]....
        /*0050*/ 	.word	0x00000380


	//----- nvinfo : EIATTR_CRS_STACK_SIZE
	.align		4
.L_26:
        /*0054*/ 	.byte	0x04, 0x1e
        /*0056*/ 	.short	(.L_28 - .L_27)
.L_27:
        /*0058*/ 	.word	0x00000000


	//----- nvinfo : EIATTR_CBANK_PARAM_SIZE
	.align		4
.L_28:
        /*005c*/ 	.byte	0x03, 0x19
        /*005e*/ 	.short	0x0018


	//----- nvinfo : EIATTR_PARAM_CBANK
	.align		4
        /*0060*/ 	.byte	0x04, 0x0a
        /*0062*/ 	.short	(.L_30 - .L_29)
	.align		4
.L_29:
        /*0064*/ 	.word	index@(.nv.constant0._Z18collatzGPUShortcutPxxx)
        /*0068*/ 	.short	0x0380
        /*006a*/ 	.short	0x0018


	//----- nvinfo : EIATTR_SW_WAR
	.align		4
.L_30:
        /*006c*/ 	.byte	0x04, 0x36
        /*006e*/ 	.short	(.L_32 - .L_31)
.L_31:
        /*0070*/ 	.word	0x00000008
.L_32:


//--------------------- .nv.info._Z23collatzGPURepeatedStepsixPxS_S_S_S_S_xxx --------------------------
	.section	.nv.info._Z23collatzGPURepeatedStepsixPxS_S_S_S_S_xxx,"",@"SHT_CUDA_INFO"
	.sectionflags	@""
	.align	4


	//----- nvinfo : EIATTR_CUDA_API_VERSION
	.align		4
        /*0000*/ 	.byte	0x04, 0x37
        /*0002*/ 	.short	(.L_34 - .L_33)
.L_33:
        /*0004*/ 	.word	0x00000082


	//----- nvinfo : EIATTR_KPARAM_INFO
	.align		4
.L_34:
        /*0008*/ 	.byte	0x04, 0x17
        /*000a*/ 	.short	(.L_36 - .L_35)
.L_35:
        /*000c*/ 	.word	0x00000000
        /*0010*/ 	.short	0x000a
        /*0012*/ 	.short	0x0050
        /*0014*/ 	.byte	0x00, 0xf0, 0x21, 0x00


	//----- nvinfo : EIATTR_KPARAM_INFO
	.align		4
.L_36:
        /*0018*/ 	.byte	0x04, 0x17
        /*001a*/ 	.short	(.L_38 - .L_37)
.L_37:
        /*001c*/ 	.word	0x00000000
        /*0020*/ 	.short	0x0009
        /*0022*/ 	.short	0x0048
        /*0024*/ 	.byte	0x00, 0xf0, 0x21, 0x00


	//----- nvinfo : EIATTR_KPARAM_INFO
	.align		4
.L_38:
        /*0028*/ 	.byte	0x04, 0x17
        /*002a*/ 	.short	(.L_40 - .L_39)
.L_39:
        /*002c*/ 	.word	0x00000000
        /*0030*/ 	.short	0x0008
        /*0032*/ 	.short	0x0040
        /*0034*/ 	.byte	0x00, 0xf0, 0x21, 0x00


	//----- nvinfo : EIATTR_KPARAM_INFO
	.align		4
.L_40:
        /*0038*/ 	.byte	0x04, 0x17
        /*003a*/ 	.short	(.L_42 - .L_41)
.L_41:
        /*003c*/ 	.word	0x00000000
        /*0040*/ 	.short	0x0007
        /*0042*/ 	.short	0x0038
        /*0044*/ 	.byte	0x00, 0xf5, 0x21, 0x00


	//----- nvinfo : EIATTR_KPARAM_INFO
	.align		4
.L_42:
        /*0048*/ 	.byte	0x04, 0x17
        /*004a*/ 	.short	(.L_44 - .L_43)
.L_43:
        /*004c*/ 	.word	0x00000000
        /*0050*/ 	.short	0x0006
        /*0052*/ 	.short	0x0030
        /*0054*/ 	.byte	0x00, 0xf5, 0x21, 0x00


	//----- nvinfo : EIATTR_KPARAM_INFO
	.align		4
.L_44:
        /*0058*/ 	.byte	0x04, 0x17
        /*005a*/ 	.short	(.L_46 - .L_45)
.L_45:
        /*005c*/ 	.word	0x00000000
        /*0060*/ 	.short	0x0005
        /*0062*/ 	.short	0x0028
        /*0064*/ 	.byte	0x00, 0xf5, 0x21, 0x00


	//----- nvinfo : EIATTR_KPARAM_INFO
	.align		4
.L_46:
        /*0068*/ 	.byte	0x04, 0x17
        /*006a*/ 	.short	(.L_48 - .L_47)
.L_47:
        /*006c*/ 	.word	0x00000000
        /*0070*/ 	.short	0x0004
        /*0072*/ 	.short	0x0020
        /*0074*/ 	.byte	0x00, 0xf5, 0x21, 0x00


	//----- nvinfo : EIATTR_KPARAM_INFO
	.align		4
.L_48:
        /*0078*/ 	.byte	0x04, 0x17
        /*007a*/ 	.short	(.L_50 - .L_49)
.L_49:
        /*007c*/ 	.word	0x00000000
        /*0080*/ 	.short	0x0003
        /*0082*/ 	.short	0x0018
        /*0084*/ 	.byte	0x00, 0xf5, 0x21, 0x00


	//----- nvinfo : EIATTR_KPARAM_INFO
	.align		4
.L_50:
        /*0088*/ 	.byte	0x04, 0x17
        /*008a*/ 	.short	(.L_52 - .L_51)
.L_51:
        /*008c*/ 	.word	0x00000000
        /*0090*/ 	.short	0x0002
        /*0092*/ 	.short	0x0010
        /*0094*/ 	.byte	0x00, 0xf5, 0x21, 0x00


	//----- nvinfo : EIATTR_KPARAM_INFO
	.align		4
.L_52:
        /*0098*/ 	.byte	0x04, 0x17
        /*009a*/ 	.short	(.L_54 - .L_53)
.L_53:
        /*009c*/ 	.word	0x00000000
        /*00a0*/ 	.short	0x0001
        /*00a2*/ 	.short	0x0008
        /*00a4*/ 	.byte	0x00, 0xf0, 0x21, 0x00


	//----- nvinfo : EIATTR_KPARAM_INFO
	.align		4
.L_54:
        /*00a8*/ 	.byte	0x04, 0x17
        /*00aa*/ 	.short	(.L_56 - .L_55)
.L_55:
        /*00ac*/ 	.word	0x00000000
        /*00b0*/ 	.short	0x0000
        /*00b2*/ 	.short	0x0000
        /*00b4*/ 	.byte	0x00, 0xf0, 0x11, 0x00


	//----- nvinfo : EIATTR_SPARSE_MMA_MASK
	.align		4
.L_56:
        /*00b8*/ 	.byte	0x03, 0x50
        /*00ba*/ 	.short	0x0000


	//----- nvinfo : EIATTR_MAXREG_COUNT
	.align		4
        /*00bc*/ 	.byte	0x03, 0x1b
        /*00be*/ 	.short	0x00ff


	//----- nvinfo : EIATTR_NUM_BARRIERS
	.align		4
        /*00c0*/ 	.byte	0x02, 0x4c
        /*00c2*/ 	.byte	0x01
	.zero		1


	//----- nvinfo : EIATTR_EXTERNS
	.align		4
        /*00c4*/ 	.byte	0x04, 0x0f
        /*00c6*/ 	.short	(.L_58 - .L_57)


	//   ....[0]....
	.align		4
.L_57:
        /*00c8*/ 	.word	index@(vprintf)


	//----- nvinfo : EIATTR_MERCURY_ISA_VERSION
	.align		4
.L_58:
        /*00cc*/ 	.byte	0x03, 0x5f
        /*00ce*/ 	.short	0x0101


	//----- nvinfo : EIATTR_VRC_CTA_INIT_COUNT
	.align		4
        /*00d0*/ 	.byte	0x02, 0x4a
	.zero		1
	.zero		1


	//----- nvinfo : EIATTR_SYSCALL_OFFSETS
	.align		4
        /*00d4*/ 	.byte	0x04, 0x46
        /*00d6*/ 	.short	(.L_60 - .L_59)


	//   ....[0]....
.L_59:
        /*00d8*/ 	.word	0x00001300


	//   ....[1]....
        /*00dc*/ 	.word	0x00003060


	//----- nvinfo : EIATTR_EXIT_INSTR_OFFSETS
	.align		4
.L_60:
        /*00e0*/ 	.byte	0x04, 0x1c
        /*00e2*/ 	.short	(.L_62 - .L_61)


	//   ....[0]....
.L_61:
        /*00e4*/ 	.word	0x00003e10


	//----- nvinfo : EIATTR_CRS_STACK_SIZE
	.align		4
.L_62:
        /*00e8*/ 	.byte	0x04, 0x1e
        /*00ea*/ 	.short	(.L_64 - .L_63)
.L_63:
        /*00ec*/ 	.word	0x00000000


	//----- nvinfo : EIATTR_CBANK_PARAM_SIZE
	.align		4
.L_64:
        /*00f0*/ 	.byte	0x03, 0x19
        /*00f2*/ 	.short	0x0058


	//----- nvinfo : EIATTR_PARAM_CBANK
	.align		4
        /*00f4*/ 	.byte	0x04, 0x0a
        /*00f6*/ 	.short	(.L_66 - .L_65)
	.align		4
.L_65:
        /*00f8*/ 	.word	index@(.nv.constant0._Z23collatzGPURepeatedStepsixPxS_S_S_S_S_xxx)
        /*00fc*/ 	.short	0x0380
        /*00fe*/ 	.short	0x0058


	//----- nvinfo : EIATTR_SW_WAR
	.align		4
.L_66:
        /*0100*/ 	.byte	0x04, 0x36
        /*0102*/ 	.short	(.L_68 - .L_67)
.L_67:
        /*0104*/ 	.word	0x00000008
.L_68:


//--------------------- .nv.callgraph             --------------------------
	.section	.nv.callgraph,"",@"SHT_CUDA_CALLGRAPH"
	.align	4
	.sectionentsize	8
	.align		4
        /*0000*/ 	.word	0x00000000
	.align		4
        /*0004*/ 	.word	0xffffffff
	.align		4
        /*0008*/ 	.word	index@(_Z23collatzGPURepeatedStepsixPxS_S_S_S_S_xxx)
	.align		4
        /*000c*/ 	.word	index@(vprintf)
	.align		4
        /*0010*/ 	.word	0x00000000
	.align		4
        /*0014*/ 	.word	0xfffffffe
	.align		4
        /*0018*/ 	.word	0x00000000
	.align		4
        /*001c*/ 	.word	0xfffffffd
	.align		4
        /*0020*/ 	.word	0x00000000
	.align		4
        /*0024*/ 	.word	0xfffffffc


//--------------------- .nv.constant4             --------------------------
	.section	.nv.constant4,"a",@progbits
	.align	8
	.align		8
.nv.constant4:
        /*0000*/ 	.dword	$str
	.align		8
        /*0008*/ 	.dword	vprintf


//--------------------- .text._Z18collatzGPUShortcutPxxx --------------------------
	.section	.text._Z18collatzGPUShortcutPxxx,"ax",@progbits
	.align	128
        .global         _Z18collatzGPUShortcutPxxx
        .type           _Z18collatzGPUShortcutPxxx,@function
        .size           _Z18collatzGPUShortcutPxxx,(.L_x_127 - _Z18collatzGPUShortcutPxxx)
        .other          _Z18collatzGPUShortcutPxxx,@"STO_CUDA_ENTRY STV_DEFAULT"
_Z18collatzGPUShortcutPxxx:
.text._Z18collatzGPUShortcutPxxx:
[----:B------:R-:W-:Y:S01]  /*0000*/  LDC R1, c[0x0][0x37c] ;  /* 0x0000df00ff017b82 */ /* 0x000fe20000000800 */
[----:B------:R-:W0:Y:S07]  /*0010*/  S2R R5, SR_TID.X ;  /* 0x0000000000057919 */ /* 0x000e2e0000002100 */
[----:B------:R-:W1:Y:S01]  /*0020*/  S2UR UR4, SR_CTAID.X ;  /* 0x00000000000479c3 */ /* 0x000e620000002500 */
[----:B------:R-:W1:Y:S01]  /*0030*/  LDCU UR5, c[0x0][0x360] ;  /* 0x00006c00ff0577ac */ /* 0x000e620008000800 */
[----:B------:R-:W2:Y:S06]  /*0040*/  LDCU.64 UR6, c[0x0][0x390] ;  /* 0x00007200ff0677ac */ /* 0x000eac0008000a00 */
[----:B------:R-:W0:Y:S01]  /*0050*/  LDC.64 R10, c[0x0][0x388] ;  /* 0x0000e200ff0a7b82 */ /* 0x000e220000000a00 */
[----:B-1----:R-:W-:-:S06]  /*0060*/  UIMAD UR4, UR4, UR5, URZ ;  /* 0x00000005040472a4 */ /* 0x002fcc000f8e02ff */
[----:B0-----:R-:W-:-:S04]  /*0070*/  IADD3 R10, P0, P1, R10, UR4, R5 ;  /* 0x000000040a0a7c10 */ /* 0x001fc8000f91e005 */
[----:B------:R-:W-:Y:S02]  /*0080*/  IADD3.X R12, PT, PT, RZ, R11, RZ, P0, P1 ;  /* 0x0000000bff0c7210 */ /* 0x000fe400007e24ff */
[----:B--2---:R-:W-:-:S04]  /*0090*/  ISETP.GT.U32.AND P0, PT, R10, UR6, PT ;  /* 0x000000060a007c0c */ /* 0x004fc8000bf04070 */
[----:B------:R-:W-:-:S13]  /*00a0*/  ISETP.GT.AND.EX P0, PT, R12, UR7, PT, P0 ;  /* 0x000000070c007c0c */ /* 0x000fda000bf04300 */
[----:B------:R-:W-:Y:S05]  /*00b0*/  @P0 EXIT ;  /* 0x000000000000094d */ /* 0x000fea0003800000 */
[----:B------:R-:W0:Y:S01]  /*00c0*/  LDC.64 R2, c[0x0][0x380] ;  /* 0x0000e000ff027b82 */ /* 0x000e220000000a00 */
[----:B------:R-:W1:Y:S01]  /*00d0*/  LDCU UR6, c[0x0][0x370] ;  /* 0x00006e00ff0677ac */ /* 0x000e620008000800 */
[----:B------:R-:W-:Y:S01]  /*00e0*/  VIADD R5, R5, UR4 ;  /* 0x0000000405057c36 */ /* 0x000fe20008000000 */
[----:B------:R-:W2:Y:S01]  /*00f0*/  LDCU.64 UR8, c[0x0][0x358] ;  /* 0x00006b00ff0877ac */ /* 0x000ea20008000a00 */
[----:B-1----:R-:W-:Y:S02]  /*0100*/  UIMAD UR4, UR5, UR6, URZ ;  /* 0x00000006050472a4 */ /* 0x002fe4000f8e02ff */
[----:B0-2---:R-:W-:-:S10]  /*0110*/  IMAD.WIDE.U32 R2, R5, 0x8, R2 ;  /* 0x0000000805027825 */ /* 0x005fd400078e0002 */
.L_x_4:
[----:B------:R-:W-:Y:S01]  /*0120*/  ISETP.NE.U32.AND P0, PT, R10, 0x1, PT ;  /* 0x000000010a00780c */ /* 0x000fe20003f05070 */
[----:B------:R-:W-:Y:S03]  /*0130*/  BSSY.RECONVERGENT B0, `(.L_x_0) ;  /* 0x000001e000007945 */ /* 0x000fe60003800200 */
[----:B------:R-:W-:-:S13]  /*0140*/  ISETP.NE.AND.EX P0, PT, R12, RZ, PT, P0 ;  /* 0x000000ff0c00720c */ /* 0x000fda0003f05300 */
[----:B01----:R-:W-:Y:S05]  /*0150*/  @!P0 BRA `(.L_x_1) ;  /* 0x00000000006c8947 */ /* 0x003fea0003800000 */
[----:B------:R0:W5:Y:S01]  /*0160*/  LDG.E.64 R4, desc[UR8][R2.64] ;  /* 0x0000000802047981 */ /* 0x000162000c1e1b00 */
[----:B------:R-:W-:Y:S01]  /*0170*/  BSSY.RECONVERGENT B1, `(.L_x_2) ;  /* 0x0000018000017945 */ /* 0x000fe20003800200 */
[----:B------:R-:W-:Y:S02]  /*0180*/  IMAD.MOV.U32 R0, RZ, RZ, R10 ;  /* 0x000000ffff007224 */ /* 0x000fe400078e000a */
[----:B------:R-:W-:-:S07]  /*0190*/  IMAD.MOV.U32 R11, RZ, RZ, R12 ;  /* 0x000000ffff0b7224 */ /* 0x000fce00078e000c */
.L_x_3:
[----:B------:R-:W-:Y:S02]  /*01a0*/  LOP3.LUT R6, R0, 0x1, RZ, 0xc0, !PT ;  /* 0x0000000100067812 */ /* 0x000fe400078ec0ff */
[----:B-----5:R-:W-:Y:S02]  /*01b0*/  IADD3 R8, P1, PT, R4, 0x1, RZ ;  /* 0x0000000104087810 */ /* 0x020fe40007f3e0ff */
[----:B------:R-:W-:-:S03]  /*01c0*/  ISETP.NE.U32.AND P0, PT, R6, 0x1, PT ;  /* 0x000000010600780c */ /* 0x000fc60003f05070 */
[----:B------:R-:W-:Y:S01]  /*01d0*/  IMAD.X R9, RZ, RZ, R5, P1 ;  /* 0x000000ffff097224 */ /* 0x000fe200008e0605 */
[----:B------:R-:W-:-:S13]  /*01e0*/  ISETP.NE.U32.AND.EX P0, PT, RZ, RZ, PT, P0 ;  /* 0x000000ffff00720c */ /* 0x000fda0003f05100 */
[----:B------:R-:W-:Y:S01]  /*01f0*/  @!P0 IMAD.MOV.U32 R6, RZ, RZ, 0x1 ;  /* 0x00000001ff068424 */ /* 0x000fe200078e00ff */
[----:B------:R-:W-:Y:S01]  /*0200*/  @!P0 IADD3 R8, P2, PT, R4, 0x2, RZ ;  /* 0x0000000204088810 */ /* 0x000fe20007f5e0ff */
[----:B------:R-:W-:Y:S02]  /*0210*/  @!P0 IMAD.MOV.U32 R7, RZ, RZ, 0x0 ;  /* 0x00000000ff078424 */ /* 0x000fe400078e00ff */
[----:B------:R-:W-:Y:S02]  /*0220*/  @!P0 IMAD R13, R11, 0x3, RZ ;  /* 0x000000030b0d8824 */ /* 0x000fe400078e02ff */
[----:B------:R-:W-:-:S04]  /*0230*/  @!P0 IMAD.WIDE.U32 R6, R0, 0x3, R6 ;  /* 0x0000000300068825 */ /* 0x000fc800078e0006 */
[----:B------:R-:W-:Y:S02]  /*0240*/  @!P0 IMAD.MOV.U32 R0, RZ, RZ, R6 ;  /* 0x000000ffff008224 */ /* 0x000fe400078e0006 */
[----:B------:R-:W-:Y:S02]  /*0250*/  @!P0 IMAD.IADD R11, R7, 0x1, R13 ;  /* 0x00000001070b8824 */ /* 0x000fe400078e020d */
[----:B------:R-:W-:Y:S01]  /*0260*/  @!P0 IMAD.X R9, RZ, RZ, R5, P2 ;  /* 0x000000ffff098224 */ /* 0x000fe200010e0605 */
[C---:B------:R-:W-:Y:S01]  /*0270*/  ISETP.NE.U32.AND P1, PT, R0.reuse, 0x2, PT ;  /* 0x000000020000780c */ /* 0x040fe20003f25070 */
[----:B------:R-:W-:Y:S01]  /*0280*/  IMAD.MOV.U32 R4, RZ, RZ, R8 ;  /* 0x000000ffff047224 */ /* 0x000fe200078e0008 */
[----:B------:R-:W-:Y:S01]  /*0290*/  SHF.R.S32.HI R6, RZ, 0x1, R11 ;  /* 0x00000001ff067819 */ /* 0x000fe2000001140b */
[----:B------:R-:W-:Y:S01]  /*02a0*/  IMAD.MOV.U32 R5, RZ, RZ, R9 ;  /* 0x000000ffff057224 */ /* 0x000fe200078e0009 */
[----:B------:R-:W-:Y:S02]  /*02b0*/  ISETP.NE.AND.EX P0, PT, R11, RZ, PT, P1 ;  /* 0x000000ff0b00720c */ /* 0x000fe40003f05310 */
[----:B------:R-:W-:Y:S01]  /*02c0*/  SHF.R.S64 R0, R0, 0x1, R11 ;  /* 0x0000000100007819 */ /* 0x000fe2000000100b */
[----:B------:R-:W-:-:S10]  /*02d0*/  IMAD.MOV.U32 R11, RZ, RZ, R6 ;  /* 0x000000ffff0b7224 */ /* 0x000fd400078e0006 */
[----:B------:R-:W-:Y:S05]  /*02e0*/  @P0 BRA `(.L_x_3) ;  /* 0xfffffffc00ac0947 */ /* 0x000fea000383ffff */
[----:B------:R-:W-:Y:S05]  /*02f0*/  BSYNC.RECONVERGENT B1 ;  /* 0x0000000000017941 */ /* 0x000fea0003800200 */
.L_x_2:
[----:B------:R1:W-:Y:S02]  /*0300*/  STG.E.64 desc[UR8][R2.64], R4 ;  /* 0x0000000402007986 */ /* 0x0003e4000c101b08 */
.L_x_1:
[----:B------:R-:W-:Y:S05]  /*0310*/  BSYNC.RECONVERGENT B0 ;  /* 0x0000000000007941 */ /* 0x000fea0003800200 */
.L_x_0:
[----:B------:R-:W2:Y:S01]  /*0320*/  LDCU.64 UR6, c[0x0][0x390] ;  /* 0x00007200ff0677ac */ /* 0x000ea20008000a00 */
[----:B------:R-:W-:-:S05]  /*0330*/  IADD3 R10, P0, PT, R10, UR4, RZ ;  /* 0x000000040a0a7c10 */ /* 0x000fca000ff1e0ff */
[----:B------:R-:W-:Y:S01]  /*0340*/  IMAD.X R12, RZ, RZ, R12, P0 ;  /* 0x000000ffff0c7224 */ /* 0x000fe200000e060c */
[----:B--2---:R-:W-:-:S04]  /*0350*/  ISETP.GT.U32.AND P0, PT, R10, UR6, PT ;  /* 0x000000060a007c0c */ /* 0x004fc8000bf04070 */
[----:B------:R-:W-:-:S13]  /*0360*/  ISETP.GT.AND.EX P0, PT, R12, UR7, PT, P0 ;  /* 0x000000070c007c0c */ /* 0x000fda000bf04300 */
[----:B------:R-:W-:Y:S05]  /*0370*/  @!P0 BRA `(.L_x_4) ;  /* 0xfffffffc00688947 */ /* 0x000fea000383ffff */
[----:B------:R-:W-:Y:S05]  /*0380*/  EXIT ;  /* 0x000000000000794d */ /* 0x000fea0003800000 */
.L_x_5:
[----:B------:R-:W-:-:S00]  /*0390*/  BRA `(.L_x_5) ;  /* 0xfffffffc00fc7947 */ /* 0x000fc0000383ffff */
[----:B------:R-:W-:-:S00]  /*03a0*/  NOP ;  /* 0x0000000000007918 */ /* 0x000fc00000000000 */
        /* <DEDUP_REMOVED lines=13> */
.L_x_127:


//--------------------- .text._Z23collatzGPURepeatedStepsixPxS_S_S_S_S_xxx --------------------------
	.section	.text._Z23collatzGPURepeatedStepsixPxS_S_S_S_S_xxx,"ax",@progbits
	.align	128
        .global         _Z23collatzGPURepeatedStepsixPxS_S_S_S_S_xxx
        .type           _Z23collatzGPURepeatedStepsixPxS_S_S_S_S_xxx,@function
        .size           _Z23collatzGPURepeatedStepsixPxS_S_S_S_S_xxx,(.L_x_126 - _Z23collatzGPURepeatedStepsixPxS_S_S_S_S_xxx)
        .other          _Z23collatzGPURepeatedStepsixPxS_S_S_S_S_xxx,@"STO_CUDA_ENTRY STV_DEFAULT"
_Z23collatzGPURepeatedStepsixPxS_S_S_S_S_xxx:
.text._Z23collatzGPURepeatedStepsixPxS_S_S_S_S_xxx:
[----:B------:R-:W0:Y:S08]  /*0000*/  LDC R1, c[0x0][0x37c] ;  /* 0x0000df00ff017b82 */ /* 0x000e300000000800 */
[----:B------:R-:W1:Y:S01]  /*0010*/  LDC.64 R4, c[0x0][0x3b0] ;  /* 0x0000ec00ff047b82 */ /* 0x000e620000000a00 */
[----:B------:R-:W1:Y:S01]  /*0020*/  LDCU.64 UR36, c[0x0][0x358] ;  /* 0x00006b00ff2477ac */ /* 0x000e620008000a00 */
[----:B------:R-:W2:Y:S01]  /*0030*/  S2R R29, SR_TID.X ;  /* 0x00000000001d7919 */ /* 0x000ea20000002100 */
[----:B0-----:R-:W-:-:S05]  /*0040*/  VIADD R1, R1, 0xfffffff0 ;  /* 0xfffffff001017836 */ /* 0x001fca0000000000 */
[----:B------:R-:W2:Y:S01]  /*0050*/  LDC.64 R36, c[0x0][0x3c0] ;  /* 0x0000f000ff247b82 */ /* 0x000ea20000000a00 */
[----:B------:R-:W0:Y:S01]  /*0060*/  LDCU UR42, c[0x0][0x2f8] ;  /* 0x00005f00ff2a77ac */ /* 0x000e220008000800 */
[----:B------:R-:W3:Y:S01]  /*0070*/  LDCU UR43, c[0x0][0x2fc] ;  /* 0x00005f80ff2b77ac */ /* 0x000ee20008000800 */
[----:B------:R-:W4:Y:S01]  /*0080*/  LDCU.64 UR4, c[0x0][0x3a8] ;  /* 0x00007500ff0477ac */ /* 0x000f220008000a00 */
[----:B-1----:R1:W5:Y:S04]  /*0090*/  LDG.E.64 R12, desc[UR36][R4.64+0x8] ;  /* 0x00000824040c7981 */ /* 0x002368000c1e1b00 */
[----:B------:R1:W5:Y:S01]  /*00a0*/  LDG.E.64 R2, desc[UR36][R4.64+0x10] ;  /* 0x0000102404027981 */ /* 0x000362000c1e1b00 */
[----:B------:R-:W-:Y:S01]  /*00b0*/  R2UR UR6, R1 ;  /* 0x00000000010672ca */ /* 0x000fe200000e0000 */
[----:B------:R-:W-:Y:S01]  /*00c0*/  BSSY.RECONVERGENT B0, `(.L_x_6) ;  /* 0x0000018000007945 */ /* 0x000fe20003800200 */
[----:B--2---:R-:W-:-:S04]  /*00d0*/  ISETP.GE.U32.AND P0, PT, R29, R36, PT ;  /* 0x000000241d00720c */ /* 0x004fc80003f06070 */
[----:B------:R-:W-:-:S07]  /*00e0*/  ISETP.GE.AND.EX P0, PT, RZ, R37, PT, P0 ;  /* 0x00000025ff00720c */ /* 0x000fce0003f06300 */
[----:B0-----:R-:W-:-:S04]  /*00f0*/  UIADD3 UR42, UP0, UPT, UR6, UR42, URZ ;  /* 0x0000002a062a7290 */ /* 0x001fc8000ff1e0ff */
[----:B---3--:R-:W-:Y:S02]  /*0100*/  UIADD3.X UR43, UPT, UPT, URZ, UR43, URZ, UP0, !UPT ;  /* 0x0000002bff2b7290 */ /* 0x008fe400087fe4ff */
[----:B-1--4-:R-:W-:Y:S10]  /*0110*/  @P0 BRA `(.L_x_7) ;  /* 0x0000000000480947 */ /* 0x012ff40003800000 */
[----:B------:R-:W0:Y:S01]  /*0120*/  S2R R5, SR_CgaCtaId ;  /* 0x0000000000057919 */ /* 0x000e220000008800 */
[----:B------:R-:W1:Y:S01]  /*0130*/  LDC R6, c[0x0][0x360] ;  /* 0x0000d800ff067b82 */ /* 0x000e620000000800 */
[----:B------:R-:W-:Y:S01]  /*0140*/  MOV R0, 0x400 ;  /* 0x0000040000007802 */ /* 0x000fe20000000f00 */
[--C-:B------:R-:W-:Y:S02]  /*0150*/  IMAD.MOV.U32 R11, RZ, RZ, R29.reuse ;  /* 0x000000ffff0b7224 */ /* 0x100fe400078e001d */
[----:B------:R-:W-:Y:S02]  /*0160*/  IMAD.MOV.U32 R8, RZ, RZ, RZ ;  /* 0x000000ffff087224 */ /* 0x000fe400078e00ff */
[----:B------:R-:W-:Y:S01]  /*0170*/  IMAD.MOV.U32 R7, RZ, RZ, R29 ;  /* 0x000000ffff077224 */ /* 0x000fe200078e001d */
[----:B0-----:R-:W-:-:S07]  /*0180*/  LEA R0, R5, R0, 0x18 ;  /* 0x0000000005007211 */ /* 0x001fce00078ec0ff */
.L_x_8:
[----:B0-----:R-:W-:-:S04]  /*0190*/  LEA R4, P0, R11, UR4, 0x3 ;  /* 0x000000040b047c11 */ /* 0x001fc8000f8018ff */
[----:B------:R-:W-:-:S06]  /*01a0*/  LEA.HI.X R5, R11, UR5, R8, 0x3, P0 ;  /* 0x000000050b057c11 */ /* 0x000fcc00080f1c08 */
[----:B------:R-:W2:Y:S01]  /*01b0*/  LDG.E.64 R4, desc[UR36][R4.64] ;  /* 0x0000002404047981 */ /* 0x000ea2000c1e1b00 */
[----:B------:R-:W-:Y:S02]  /*01c0*/  IMAD R9, R7, 0x8, R0 ;  /* 0x0000000807097824 */ /* 0x000fe400078e0200 */
[----:B-1----:R-:W-:-:S04]  /*01d0*/  IMAD.IADD R11, R6, 0x1, R7 ;  /* 0x00000001060b7824 */ /* 0x002fc800078e0207 */
[--C-:B------:R-:W-:Y:S01]  /*01e0*/  IMAD.MOV.U32 R7, RZ, RZ, R11.reuse ;  /* 0x000000ffff077224 */ /* 0x100fe200078e000b */
[----:B------:R-:W-:Y:S02]  /*01f0*/  ISETP.GE.U32.AND P0, PT, R11, R36, PT ;  /* 0x000000240b00720c */ /* 0x000fe40003f06070 */
[----:B------:R-:W-:-:S04]  /*0200*/  SHF.R.S32.HI R8, RZ, 0x1f, R11 ;  /* 0x0000001fff087819 */ /* 0x000fc8000001140b */
[----:B------:R-:W-:Y:S01]  /*0210*/  ISETP.GE.AND.EX P0, PT, R8, R37, PT, P0 ;  /* 0x000000250800720c */ /* 0x000fe20003f06300 */
[----:B--2---:R0:W-:-:S12]  /*0220*/  STS.64 [R9], R4 ;  /* 0x0000000409007388 */ /* 0x0041d80000000a00 */
[----:B------:R-:W-:Y:S05]  /*0230*/  @!P0 BRA `(.L_x_8) ;  /* 0xfffffffc00d48947 */ /* 0x000fea000383ffff */
.L_x_7:
[----:B------:R-:W-:Y:S05]  /*0240*/  BSYNC.RECONVERGENT B0 ;  /* 0x0000000000007941 */ /* 0x000fea0003800200 */
.L_x_6:
[----:B------:R-:W1:Y:S01]  /*0250*/  S2UR UR4, SR_CgaCtaId ;  /* 0x00000000000479c3 */ /* 0x000e620000008800 */
[----:B------:R-:W2:Y:S01]  /*0260*/  LDCU UR46, c[0x0][0x360] ;  /* 0x00006c00ff2e77ac */ /* 0x000ea20008000800 */
[----:B-----5:R-:W-:Y:S01]  /*0270*/  R2UR UR40, R12 ;  /* 0x000000000c2872ca */ /* 0x020fe200000e0000 */
[----:B------:R-:W-:Y:S01]  /*0280*/  BSSY.RECONVERGENT B6, `(.L_x_9) ;  /* 0x00003b3000067945 */ /* 0x000fe20003800200 */
[----:B------:R-:W-:Y:S01]  /*0290*/  R2UR UR41, R13 ;  /* 0x000000000d2972ca */ /* 0x000fe200000e0000 */
[----:B------:R-:W-:Y:S01]  /*02a0*/  UMOV UR44, 0x400 ;  /* 0x00000400002c7882 */ /* 0x000fe20000000000 */
[----:B------:R-:W-:Y:S01]  /*02b0*/  R2UR UR38, R2 ;  /* 0x00000000022672ca */ /* 0x000fe200000e0000 */
[----:B------:R-:W-:Y:S01]  /*02c0*/  HFMA2 R28, -RZ, RZ, 0, 0 ;  /* 0x00000000ff1c7431 */ /* 0x000fe200000001ff */
[----:B------:R-:W2:Y:S01]  /*02d0*/  S2UR UR45, SR_CTAID.X ;  /* 0x00000000002d79c3 */ /* 0x000ea20000002500 */
[----:B------:R-:W-:Y:S01]  /*02e0*/  R2UR UR39, R3 ;  /* 0x00000000032772ca */ /* 0x000fe200000e0000 */
[----:B------:R-:W-:-:S06]  /*02f0*/  IMAD.MOV.U32 R27, RZ, RZ, RZ ;  /* 0x000000ffff1b7224 */ /* 0x000fcc00078e00ff */
[----:B------:R-:W3:Y:S01]  /*0300*/  LDC.64 R18, c[0x0][0x3c8] ;  /* 0x0000f200ff127b82 */ /* 0x000ee20000000a00 */
[----:B-1----:R-:W-:Y:S01]  /*0310*/  ULEA UR44, UR4, UR44, 0x18 ;  /* 0x0000002c042c7291 */ /* 0x002fe2000f8ec0ff */
[----:B------:R-:W1:Y:S05]  /*0320*/  LDCU.64 UR4, c[0x0][0x3d0] ;  /* 0x00007a00ff0477ac */ /* 0x000e6a0008000a00 */
[----:B------:R-:W-:Y:S01]  /*0330*/  LEA R34, R36, UR44, 0x3 ;  /* 0x0000002c24227c11 */ /* 0x000fe2000f8e18ff */
[----:B--2---:R-:W-:-:S05]  /*0340*/  UIMAD UR45, UR45, UR46, URZ ;  /* 0x0000002e2d2d72a4 */ /* 0x004fca000f8e02ff */
[----:B------:R-:W2:Y:S01]  /*0350*/  LDS.64 R34, [R34+-0x8] ;  /* 0xfffff80022227984 */ /* 0x000ea20000000a00 */
[----:B------:R-:W-:Y:S01]  /*0360*/  BAR.SYNC.DEFER_BLOCKING 0x0 ;  /* 0x0000000000007b1d */ /* 0x000fe20000010000 */
[----:B---3--:R-:W-:-:S04]  /*0370*/  IADD3 R22, P0, P1, R18, UR45, R29 ;  /* 0x0000002d12167c10 */ /* 0x008fc8000f91e01d */
[----:B------:R-:W-:Y:S02]  /*0380*/  IADD3.X R19, PT, PT, RZ, R19, RZ, P0, P1 ;  /* 0x00000013ff137210 */ /* 0x000fe400007e24ff */
[----:B-1----:R-:W-:-:S04]  /*0390*/  ISETP.GT.U32.AND P0, PT, R22, UR4, PT ;  /* 0x0000000416007c0c */ /* 0x002fc8000bf04070 */
[----:B------:R-:W-:-:S13]  /*03a0*/  ISETP.GT.AND.EX P0, PT, R19, UR5, PT, P0 ;  /* 0x0000000513007c0c */ /* 0x000fda000bf04300 */
[----:B--2---:R-:W-:Y:S05]  /*03b0*/  @P0 BRA `(.L_x_10) ;  /* 0x00000038007c0947 */ /* 0x004fea0003800000 */
[----:B------:R-:W1:Y:S01]  /*03c0*/  LDC R18, c[0x0][0x370] ;  /* 0x0000dc00ff127b82 */ /* 0x000e620000000800 */
[----:B------:R-:W-:Y:S02]  /*03d0*/  VIADD R36, R36, 0xffffffff ;  /* 0xffffffff24247836 */ /* 0x000fe40000000000 */
[----:B------:R-:W-:-:S03]  /*03e0*/  IMAD.U32 R17, RZ, RZ, UR38 ;  /* 0x00000026ff117e24 */ /* 0x000fc6000f8e00ff */
[----:B------:R-:W-:Y:S01]  /*03f0*/  ISETP.NE.AND P0, PT, R36, RZ, PT ;  /* 0x000000ff2400720c */ /* 0x000fe20003f05270 */
[----:B------:R-:W-:Y:S01]  /*0400*/  VIADD R17, R17, 0xffffffff ;  /* 0xffffffff11117836 */ /* 0x000fe20000000000 */
[----:B------:R-:W2:Y:S08]  /*0410*/  LDC R2, c[0x0][0x380] ;  /* 0x0000e000ff027b82 */ /* 0x000eb00000000800 */
[----:B------:R-:W3:Y:S08]  /*0420*/  LDC R26, c[0x0][0x388] ;  /* 0x0000e200ff1a7b82 */ /* 0x000ef00000000800 */
[----:B------:R-:W4:Y:S01]  /*0430*/  LDC R25, c[0x0][0x38c] ;  /* 0x0000e300ff197b82 */ /* 0x000f220000000800 */
[----:B-1----:R-:W-:-:S07]  /*0440*/  IMAD R18, R18, UR46, RZ ;  /* 0x0000002e12127c24 */ /* 0x002fce000f8e02ff */
[----:B------:R-:W1:Y:S01]  /*0450*/  LDC R24, c[0x0][0x388] ;  /* 0x0000e200ff187b82 */ /* 0x000e620000000800 */
[----:B--2---:R-:W-:-:S07]  /*0460*/  SHF.R.S32.HI R2, RZ, 0x1f, R2 ;  /* 0x0000001fff027819 */ /* 0x004fce0000011402 */
[----:B------:R-:W2:Y:S01]  /*0470*/  LDC R23, c[0x0][0x38c] ;  /* 0x0000e300ff177b82 */ /* 0x000ea20000000800 */
[----:B---3--:R-:W-:Y:S05]  /*0480*/  @!P0 BRA `(.L_x_11) ;  /* 0x0000001c00748947 */ /* 0x008fea0003800000 */
[----:B------:R-:W-:Y:S02]  /*0490*/  IMAD.MOV.U32 R28, RZ, RZ, RZ ;  /* 0x000000ffff1c7224 */ /* 0x000fe400078e00ff */
[----:B------:R-:W-:-:S07]  /*04a0*/  IMAD.MOV.U32 R27, RZ, RZ, RZ ;  /* 0x000000ffff1b7224 */ /* 0x000fce00078e00ff */
.L_x_70:
[----:B------:R-:W-:Y:S01]  /*04b0*/  ISETP.NE.U32.AND P0, PT, R22, 0x1, PT ;  /* 0x000000011600780c */ /* 0x000fe20003f05070 */
[----:B------:R-:W-:Y:S03]  /*04c0*/  BSSY.RECONVERGENT B7, `(.L_x_12) ;  /* 0x00001d2000077945 */ /* 0x000fe60003800200 */
[----:B------:R-:W-:-:S13]  /*04d0*/  ISETP.NE.AND.EX P0, PT, R19, RZ, PT, P0 ;  /* 0x000000ff1300720c */ /* 0x000fda0003f05300 */
[----:B------:R-:W-:Y:S05]  /*04e0*/  @!P0 BRA `(.L_x_13) ;  /* 0x0000001c003c8947 */ /* 0x000fea0003800000 */
[----:B------:R-:W3:Y:S02]  /*04f0*/  LDCU.64 UR4, c[0x0][0x3c0] ;  /* 0x00007800ff0477ac */ /* 0x000ee40008000a00 */
[----:B---3--:R-:W-:-:S04]  /*0500*/  UISETP.NE.U32.AND UP0, UPT, UR38, UR4, UPT ;  /* 0x000000042600728c */ /* 0x008fc8000bf05070 */
[----:B------:R-:W-:-:S09]  /*0510*/  UISETP.NE.AND.EX UP0, UPT, UR39, UR5, UPT, UP0 ;  /* 0x000000052700728c */ /* 0x000fd2000bf05300 */
[----:B------:R-:W-:Y:S05]  /*0520*/  BRA.U !UP0, `(.L_x_14) ;  /* 0x0000000d087c7547 */ /* 0x000fea000b800000 */
[----:B------:R-:W-:Y:S01]  /*0530*/  IMAD.MOV.U32 R6, RZ, RZ, R22 ;  /* 0x000000ffff067224 */ /* 0x000fe200078e0016 */
[----:B------:R-:W-:-:S07]  /*0540*/  MOV R7, R19 ;  /* 0x0000001300077202 */ /* 0x000fce0000000f00 */
.L_x_40:
[----:B------:R-:W-:-:S04]  /*0550*/  ISETP.GT.U32.AND P0, PT, R6, UR40, PT ;  /* 0x0000002806007c0c */ /* 0x000fc8000bf04070 */
[----:B------:R-:W-:-:S13]  /*0560*/  ISETP.GT.AND.EX P0, PT, R7, UR41, PT, P0 ;  /* 0x0000002907007c0c */ /* 0x000fda000bf04300 */
[----:B------:R-:W-:Y:S05]  /*0570*/  @!P0 BRA `(.L_x_15) ;  /* 0x0000000c00348947 */ /* 0x000fea0003800000 */
[----:B------:R-:W3:Y:S01]  /*0580*/  LDCU UR4, c[0x0][0x38c] ;  /* 0x00007180ff0477ac */ /* 0x000ee20008000800 */
[----:B------:R-:W-:Y:S01]  /*0590*/  BSSY.RECONVERGENT B0, `(.L_x_16) ;  /* 0x000001f000007945 */ /* 0x000fe20003800200 */
[----:B---3--:R-:W-:-:S04]  /*05a0*/  LOP3.LUT R0, R7, UR4, RZ, 0xfc, !PT ;  /* 0x0000000407007c12 */ /* 0x008fc8000f8efcff */
[----:B------:R-:W-:-:S13]  /*05b0*/  ISETP.NE.U32.AND P0, PT, R0, RZ, PT ;  /* 0x000000ff0000720c */ /* 0x000fda0003f05070 */
[----:B------:R-:W-:Y:S05]  /*05c0*/  @P0 BRA `(.L_x_17) ;  /* 0x0000000000540947 */ /* 0x000fea0003800000 */
[----:B------:R-:W3:Y:S02]  /*05d0*/  LDCU UR4, c[0x0][0x388] ;  /* 0x00007100ff0477ac */ /* 0x000ee40008000800 */
[----:B---3--:R-:W3:Y:S01]  /*05e0*/  I2F.U32.RP R0, UR4 ;  /* 0x0000000400007d06 */ /* 0x008ee20008209000 */
[----:B------:R-:W-:-:S07]  /*05f0*/  ISETP.NE.U32.AND P1, PT, RZ, UR4, PT ;  /* 0x00000004ff007c0c */ /* 0x000fce000bf25070 */
[----:B---3--:R-:W0:Y:S02]  /*0600*/  MUFU.RCP R0, R0 ;  /* 0x0000000000007308 */ /* 0x008e240000001000 */
[----:B0-----:R-:W-:-:S06]  /*0610*/  VIADD R4, R0, 0xffffffe ;  /* 0x0ffffffe00047836 */ /* 0x001fcc0000000000 */
[----:B------:R0:W3:Y:S02]  /*0620*/  F2I.FTZ.U32.TRUNC.NTZ R5, R4 ;  /* 0x0000000400057305 */ /* 0x0000e4000021f000 */
[----:B0-----:R-:W-:Y:S02]  /*0630*/  IMAD.MOV.U32 R4, RZ, RZ, RZ ;  /* 0x000000ffff047224 */ /* 0x001fe400078e00ff */
[----:B---3--:R-:W-:-:S04]  /*0640*/  IMAD.MOV R3, RZ, RZ, -R5 ;  /* 0x000000ffff037224 */ /* 0x008fc800078e0a05 */
[----:B------:R-:W-:-:S04]  /*0650*/  IMAD R3, R3, UR4, RZ ;  /* 0x0000000403037c24 */ /* 0x000fc8000f8e02ff */
[----:B------:R-:W-:-:S06]  /*0660*/  IMAD.HI.U32 R5, R5, R3, R4 ;  /* 0x0000000305057227 */ /* 0x000fcc00078e0004 */
[----:B------:R-:W-:-:S04]  /*0670*/  IMAD.HI.U32 R5, R5, R6, RZ ;  /* 0x0000000605057227 */ /* 0x000fc800078e00ff */
[----:B------:R-:W-:-:S04]  /*0680*/  IMAD.MOV R5, RZ, RZ, -R5 ;  /* 0x000000ffff057224 */ /* 0x000fc800078e0a05 */
[----:B------:R-:W-:Y:S02]  /*0690*/  IMAD R3, R5, UR4, R6 ;  /* 0x0000000405037c24 */ /* 0x000fe4000f8e0206 */
[----:B------:R-:W-:-:S03]  /*06a0*/  HFMA2 R5, -RZ, RZ, 0, 0 ;  /* 0x00000000ff057431 */ /* 0x000fc600000001ff */
[----:B------:R-:W-:-:S13]  /*06b0*/  ISETP.GE.U32.AND P0, PT, R3, UR4, PT ;  /* 0x0000000403007c0c */ /* 0x000fda000bf06070 */
[----:B------:R-:W-:-:S05]  /*06c0*/  @P0 VIADD R3, R3, -UR4 ;  /* 0x8000000403030c36 */ /* 0x000fca0008000000 */
[----:B------:R-:W-:-:S13]  /*06d0*/  ISETP.GE.U32.AND P0, PT, R3, UR4, PT ;  /* 0x0000000403007c0c */ /* 0x000fda000bf06070 */
[----:B------:R-:W-:Y:S01]  /*06e0*/  @P0 VIADD R3, R3, -UR4 ;  /* 0x8000000403030c36 */ /* 0x000fe20008000000 */
[----:B------:R-:W-:-:S05]  /*06f0*/  @!P1 LOP3.LUT R3, RZ, UR4, RZ, 0x33, !PT ;  /* 0x00000004ff039c12 */ /* 0x000fca000f8e33ff */
[----:B------:R-:W-:Y:S01]  /*0700*/  IMAD.MOV.U32 R4, RZ, RZ, R3 ;  /* 0x000000ffff047224 */ /* 0x000fe200078e0003 */
[----:B------:R-:W-:Y:S06]  /*0710*/  BRA `(.L_x_18) ;  /* 0x0000000000187947 */ /* 0x000fec0003800000 */
.L_x_17:
[----:B0-----:R-:W-:Y:S01]  /*0720*/  IMAD.MOV.U32 R4, RZ, RZ, R6 ;  /* 0x000000ffff047224 */ /* 0x001fe200078e0006 */
[----:B------:R-:W-:Y:S01]  /*0730*/  MOV R0, 0x760 ;  /* 0x0000076000007802 */ /* 0x000fe20000000f00 */
[----:B------:R-:W-:-:S07]  /*0740*/  IMAD.MOV.U32 R5, RZ, RZ, R7 ;  /* 0x000000ffff057224 */ /* 0x000fce00078e0007 */
[----:B-12-4-:R-:W-:Y:S05]  /*0750*/  CALL.REL.NOINC `($__internal_1_$__cuda_sm20_rem_s64) ;  /* 0x0000003800fc7944 */ /* 0x016fea0003c00000 */
[----:B------:R-:W-:Y:S02]  /*0760*/  IMAD.MOV.U32 R4, RZ, RZ, R9 ;  /* 0x000000ffff047224 */ /* 0x000fe400078e0009 */
[----:B------:R-:W-:-:S07]  /*0770*/  IMAD.MOV.U32 R5, RZ, RZ, R3 ;  /* 0x000000ffff057224 */ /* 0x000fce00078e0003 */
.L_x_18:
[----:B------:R-:W-:Y:S05]  /*0780*/  BSYNC.RECONVERGENT B0 ;  /* 0x0000000000007941 */ /* 0x000fea0003800200 */
.L_x_16:
[----:B------:R-:W0:Y:S01]  /*0790*/  LDCU.64 UR4, c[0x0][0x3a0] ;  /* 0x00007400ff0477ac */ /* 0x000e220008000a00 */
[C---:B------:R-:W-:Y:S01]  /*07a0*/  IMAD.SHL.U32 R12, R4.reuse, 0x8, RZ ;  /* 0x00000008040c7824 */ /* 0x040fe200078e00ff */
[----:B------:R-:W-:Y:S02]  /*07b0*/  SHF.L.U64.HI R13, R4, 0x3, R5 ;  /* 0x00000003040d7819 */ /* 0x000fe40000010205 */
[----:B------:R-:W3:Y:S02]  /*07c0*/  LDC.64 R4, c[0x0][0x388] ;  /* 0x0000e200ff047b82 */ /* 0x000ee40000000a00 */
[----:B0-----:R-:W-:Y:S01]  /*07d0*/  IADD3 R8, P0, PT, R12, UR4, RZ ;  /* 0x000000040c087c10 */ /* 0x001fe2000ff1e0ff */
[----:B------:R-:W0:Y:S03]  /*07e0*/  LDCU UR4, c[0x0][0x380] ;  /* 0x00007000ff0477ac */ /* 0x000e260008000800 */
[----:B------:R-:W-:-:S06]  /*07f0*/  IADD3.X R9, PT, PT, R13, UR5, RZ, P0, !PT ;  /* 0x000000050d097c10 */ /* 0x000fcc00087fe4ff */
[----:B------:R-:W0:Y:S01]  /*0800*/  LDG.E.64 R8, desc[UR36][R8.64] ;  /* 0x0000002408087981 */ /* 0x000e22000c1e1b00 */
[C---:B------:R-:W-:Y:S01]  /*0810*/  ISETP.GT.U32.AND P0, PT, R6.reuse, -0x1, PT ;  /* 0xffffffff0600780c */ /* 0x040fe20003f04070 */
[----:B------:R-:W-:Y:S01]  /*0820*/  BSSY.RECONVERGENT B0, `(.L_x_19) ;  /* 0x000009e000007945 */ /* 0x000fe20003800200 */
[----:B---3--:R-:W-:Y:S02]  /*0830*/  ISETP.LT.U32.AND P1, PT, R6, R4, PT ;  /* 0x000000040600720c */ /* 0x008fe40003f21070 */
[C---:B------:R-:W-:Y:S02]  /*0840*/  ISETP.GT.AND.EX P0, PT, R7.reuse, -0x1, PT, P0 ;  /* 0xffffffff0700780c */ /* 0x040fe40003f04300 */
[----:B------:R-:W-:Y:S02]  /*0850*/  ISETP.LT.AND.EX P1, PT, R7, R5, PT, P1 ;  /* 0x000000050700720c */ /* 0x000fe40003f21310 */
[----:B0-----:R-:W-:-:S04]  /*0860*/  IADD3 R28, P2, P3, R8, UR4, R28 ;  /* 0x00000004081c7c10 */ /* 0x001fc8000fb5e01c */
[----:B------:R-:W-:-:S07]  /*0870*/  IADD3.X R27, PT, PT, R9, R27, R2, P2, P3 ;  /* 0x0000001b091b7210 */ /* 0x000fce00017e6402 */
[----:B------:R-:W-:Y:S05]  /*0880*/  @P0 BRA P1, `(.L_x_20) ;  /* 0x00000008004c0947 */ /* 0x000fea0000800000 */
[----:B------:R-:W-:Y:S01]  /*0890*/  ISETP.GE.U32.AND P0, PT, R8, 0x1, PT ;  /* 0x000000010800780c */ /* 0x000fe20003f06070 */
[----:B------:R-:W-:Y:S01]  /*08a0*/  BSSY.RECONVERGENT B1, `(.L_x_21) ;  /* 0x0000068000017945 */ /* 0x000fe20003800200 */
[----:B------:R-:W-:Y:S02]  /*08b0*/  IMAD.MOV.U32 R14, RZ, RZ, 0x1 ;  /* 0x00000001ff0e7424 */ /* 0x000fe400078e00ff */
[----:B------:R-:W-:Y:S01]  /*08c0*/  ISETP.GE.AND.EX P0, PT, R9, RZ, PT, P0 ;  /* 0x000000ff0900720c */ /* 0x000fe20003f06300 */
[----:B------:R-:W-:-:S12]  /*08d0*/  IMAD.MOV.U32 R15, RZ, RZ, RZ ;  /* 0x000000ffff0f7224 */ /* 0x000fd800078e00ff */
[----:B------:R-:W-:Y:S05]  /*08e0*/  @!P0 BRA `(.L_x_22) ;  /* 0x00000004008c8947 */ /* 0x000fea0003800000 */
[C---:B------:R-:W-:Y:S01]  /*08f0*/  ISETP.GE.U32.AND P0, PT, R8.reuse, 0x4, PT ;  /* 0x000000040800780c */ /* 0x040fe20003f06070 */
[----:B------:R-:W-:Y:S01]  /*0900*/  BSSY.RECONVERGENT B2, `(.L_x_23) ;  /* 0x0000052000027945 */ /* 0x000fe20003800200 */
[----:B------:R-:W-:Y:S01]  /*0910*/  LOP3.LUT R10, R8, 0x3, RZ, 0xc0, !PT ;  /* 0x00000003080a7812 */ /* 0x000fe200078ec0ff */
[----:B------:R-:W-:Y:S01]  /*0920*/  IMAD.MOV.U32 R0, RZ, RZ, RZ ;  /* 0x000000ffff007224 */ /* 0x000fe200078e00ff */
[----:B------:R-:W-:Y:S02]  /*0930*/  ISETP.GE.U32.AND.EX P0, PT, R9, RZ, PT, P0 ;  /* 0x000000ff0900720c */ /* 0x000fe40003f06100 */
[----:B------:R-:W-:-:S11]  /*0940*/  MOV R16, 0x3 ;  /* 0x0000000300107802 */ /* 0x000fd60000000f00 */
[----:B------:R-:W-:Y:S05]  /*0950*/  @!P0 BRA `(.L_x_24) ;  /* 0x0000000400308947 */ /* 0x000fea0003800000 */
[----:B------:R-:W-:Y:S01]  /*0960*/  LOP3.LUT R11, R8, 0xfffffffc, RZ, 0xc0, !PT ;  /* 0xfffffffc080b7812 */ /* 0x000fe200078ec0ff */
[----:B------:R-:W-:Y:S01]  /*0970*/  BSSY.RECONVERGENT B3, `(.L_x_25) ;  /* 0x0000046000037945 */ /* 0x000fe20003800200 */
[----:B------:R-:W-:-:S03]  /*0980*/  LOP3.LUT R16, R9, 0x7fffffff, RZ, 0xc0, !PT ;  /* 0x7fffffff09107812 */ /* 0x000fc600078ec0ff */
[----:B------:R-:W-:Y:S01]  /*0990*/  BSSY.RELIABLE B4, `(.L_x_26) ;  /* 0x0000036000047945 */ /* 0x000fe20003800100 */
[----:B------:R-:W-:Y:S01]  /*09a0*/  ISETP.GT.U32.AND P0, PT, R11, RZ, PT ;  /* 0x000000ff0b00720c */ /* 0x000fe20003f04070 */
[----:B------:R-:W-:Y:S02]  /*09b0*/  IMAD.MOV.U32 R0, RZ, RZ, RZ ;  /* 0x000000ffff007224 */ /* 0x000fe400078e00ff */
[----:B------:R-:W-:Y:S01]  /*09c0*/  IMAD.MOV.U32 R3, RZ, RZ, RZ ;  /* 0x000000ffff037224 */ /* 0x000fe200078e00ff */
[----:B------:R-:W-:Y:S01]  /*09d0*/  ISETP.GT.AND.EX P0, PT, R16, RZ, PT, P0 ;  /* 0x000000ff1000720c */ /* 0x000fe20003f04300 */
[----:B------:R-:W-:Y:S02]  /*09e0*/  IMAD.MOV.U32 R14, RZ, RZ, 0x1 ;  /* 0x00000001ff0e7424 */ /* 0x000fe400078e00ff */
[----:B------:R-:W-:-:S10]  /*09f0*/  IMAD.MOV.U32 R15, RZ, RZ, RZ ;  /* 0x000000ffff0f7224 */ /* 0x000fd400078e00ff */
[----:B------:R-:W-:Y:S05]  /*0a00*/  @!P0 BRA `(.L_x_27) ;  /* 0x0000000000b88947 */ /* 0x000fea0003800000 */
[----:B------:R-:W-:Y:S01]  /*0a10*/  IADD3 R8, P0, PT, -R0, R11, RZ ;  /* 0x0000000b00087210 */ /* 0x000fe20007f1e1ff */
[----:B------:R-:W-:Y:S03]  /*0a20*/  BSSY.RECONVERGENT B5, `(.L_x_28) ;  /* 0x0000017000057945 */ /* 0x000fe60003800200 */
[----:B------:R-:W-:Y:S01]  /*0a30*/  ISETP.GT.U32.AND P1, PT, R8, 0xc, PT ;  /* 0x0000000c0800780c */ /* 0x000fe20003f24070 */
[----:B------:R-:W-:Y:S01]  /*0a40*/  IMAD.X R8, R16, 0x1, ~R3, P0 ;  /* 0x0000000110087824 */ /* 0x000fe200000e0e03 */
[----:B------:R-:W-:-:S04]  /*0a50*/  PLOP3.LUT P0, PT, PT, PT, PT, 0x80, 0x8 ;  /* 0x000000000008781c */ /* 0x000fc80003f0f070 */
[----:B------:R-:W-:-:S13]  /*0a60*/  ISETP.GT.AND.EX P1, PT, R8, RZ, PT, P1 ;  /* 0x000000ff0800720c */ /* 0x000fda0003f24310 */
[----:B------:R-:W-:Y:S05]  /*0a70*/  @!P1 BRA `(.L_x_29) ;  /* 0x0000000000449947 */ /* 0x000fea0003800000 */
[----:B------:R-:W-:Y:S01]  /*0a80*/  IADD3 R21, P1, PT, R11, -0xc, RZ ;  /* 0xfffffff40b157810 */ /* 0x000fe20007f3e0ff */
[----:B------:R-:W-:Y:S01]  /*0a90*/  BSSY.RECONVERGENT B8, `(.L_x_30) ;  /* 0x000000e000087945 */ /* 0x000fe20003800200 */
[----:B------:R-:W-:Y:S02]  /*0aa0*/  PLOP3.LUT P0, PT, PT, PT, PT, 0x8, 0x80 ;  /* 0x000000000080781c */ /* 0x000fe40003f0e170 */
[----:B------:R-:W-:-:S11]  /*0ab0*/  IADD3.X R20, PT, PT, R16, -0x1, RZ, P1, !PT ;  /* 0xffffffff10147810 */ /* 0x000fd60000ffe4ff */
.L_x_31:
[----:B------:R-:W-:Y:S01]  /*0ac0*/  IADD3 R0, P1, PT, R0, 0x10, RZ ;  /* 0x0000001000007810 */ /* 0x000fe20007f3e0ff */
[----:B------:R-:W-:Y:S02]  /*0ad0*/  IMAD R15, R15, 0x81bf1, RZ ;  /* 0x00081bf10f0f7824 */ /* 0x000fe400078e02ff */
[----:B------:R-:W-:-:S04]  /*0ae0*/  IMAD.WIDE.U32 R8, R14, 0x81bf1, RZ ;  /* 0x00081bf10e087825 */ /* 0x000fc800078e00ff */
[----:B------:R-:W-:Y:S01]  /*0af0*/  IMAD.X R3, RZ, RZ, R3, P1 ;  /* 0x000000ffff037224 */ /* 0x000fe200008e0603 */
[----:B------:R-:W-:Y:S02]  /*0b00*/  ISETP.GE.U32.AND P1, PT, R0, R21, PT ;  /* 0x000000150000720c */ /* 0x000fe40003f26070 */
[----:B------:R-:W-:Y:S01]  /*0b10*/  IADD3 R32, PT, PT, R9, R15, RZ ;  /* 0x0000000f09207210 */ /* 0x000fe20007ffe0ff */
[----:B------:R-:W-:Y:S01]  /*0b20*/  IMAD.WIDE.U32 R14, R8, 0x51, RZ ;  /* 0x00000051080e7825 */ /* 0x000fe200078e00ff */
[----:B------:R-:W-:-:S03]  /*0b30*/  ISETP.GE.AND.EX P1, PT, R3, R20, PT, P1 ;  /* 0x000000140300720c */ /* 0x000fc60003f26310 */
[----:B------:R-:W-:-:S04]  /*0b40*/  IMAD R33, R32, 0x51, RZ ;  /* 0x0000005120217824 */ /* 0x000fc800078e02ff */
[----:B------:R-:W-:-:S06]  /*0b50*/  IMAD.IADD R15, R15, 0x1, R33 ;  /* 0x000000010f0f7824 */ /* 0x000fcc00078e0221 */
[----:B------:R-:W-:Y:S05]  /*0b60*/  @!P1 BRA `(.L_x_31) ;  /* 0xfffffffc00d49947 */ /* 0x000fea000383ffff */
[----:B------:R-:W-:Y:S05]  /*0b70*/  BSYNC.RECONVERGENT B8 ;  /* 0x0000000000087941 */ /* 0x000fea0003800200 */
.L_x_30:
[----:B------:R-:W-:-:S07]  /*0b80*/  IMAD.MOV.U32 R33, RZ, RZ, R8 ;  /* 0x000000ffff217224 */ /* 0x000fce00078e0008 */
.L_x_29:
[----:B------:R-:W-:Y:S05]  /*0b90*/  BSYNC.RECONVERGENT B5 ;  /* 0x0000000000057941 */ /* 0x000fea0003800200 */
.L_x_28:
[----:B------:R-:W-:Y:S01]  /*0ba0*/  IADD3 R8, P2, PT, -R0, R11, RZ ;  /* 0x0000000b00087210 */ /* 0x000fe20007f5e1ff */
[----:B------:R-:W-:Y:S03]  /*0bb0*/  BSSY.RECONVERGENT B5, `(.L_x_32) ;  /* 0x000000f000057945 */ /* 0x000fe60003800200 */
[----:B------:R-:W-:Y:S01]  /*0bc0*/  ISETP.GT.U32.AND P1, PT, R8, 0x4, PT ;  /* 0x000000040800780c */ /* 0x000fe20003f24070 */
[----:B------:R-:W-:-:S05]  /*0bd0*/  IMAD.X R8, R16, 0x1, ~R3, P2 ;  /* 0x0000000110087824 */ /* 0x000fca00010e0e03 */
[----:B------:R-:W-:-:S13]  /*0be0*/  ISETP.GT.AND.EX P1, PT, R8, RZ, PT, P1 ;  /* 0x000000ff0800720c */ /* 0x000fda0003f24310 */
[----:B------:R-:W-:Y:S05]  /*0bf0*/  @!P1 BRA `(.L_x_33) ;  /* 0x0000000000289947 */ /* 0x000fea0003800000 */
[----:B------:R-:W-:Y:S01]  /*0c00*/  IMAD R9, R15, 0x51, RZ ;  /* 0x000000510f097824 */ /* 0x000fe200078e02ff */
[----:B------:R-:W-:Y:S01]  /*0c10*/  IADD3 R0, P1, PT, R0, 0x8, RZ ;  /* 0x0000000800007810 */ /* 0x000fe20007f3e0ff */
[----:B------:R-:W-:Y:S01]  /*0c20*/  IMAD.WIDE.U32 R14, R14, 0x51, RZ ;  /* 0x000000510e0e7825 */ /* 0x000fe200078e00ff */
[----:B------:R-:W-:-:S03]  /*0c30*/  PLOP3.LUT P0, PT, PT, PT, PT, 0x8, 0x80 ;  /* 0x000000000080781c */ /* 0x000fc60003f0e170 */
[----:B------:R-:W-:Y:S02]  /*0c40*/  IMAD.IADD R32, R15, 0x1, R9 ;  /* 0x000000010f207824 */ /* 0x000fe400078e0209 */
[----:B------:R-:W-:Y:S02]  /*0c50*/  IMAD.MOV.U32 R33, RZ, RZ, R14 ;  /* 0x000000ffff217224 */ /* 0x000fe400078e000e */
[----:B------:R-:W-:-:S04]  /*0c60*/  IMAD.WIDE.U32 R14, R14, 0x51, RZ ;  /* 0x000000510e0e7825 */ /* 0x000fc800078e00ff */
[----:B------:R-:W-:Y:S02]  /*0c70*/  IMAD R9, R32, 0x51, RZ ;  /* 0x0000005120097824 */ /* 0x000fe400078e02ff */
[----:B------:R-:W-:Y:S02]  /*0c80*/  IMAD.X R3, RZ, RZ, R3, P1 ;  /* 0x000000ffff037224 */ /* 0x000fe400008e0603 */
[----:B------:R-:W-:-:S07]  /*0c90*/  IMAD.IADD R15, R15, 0x1, R9 ;  /* 0x000000010f0f7824 */ /* 0x000fce00078e0209 */
.L_x_33:
[----:B------:R-:W-:Y:S05]  /*0ca0*/  BSYNC.RECONVERGENT B5 ;  /* 0x0000000000057941 */ /* 0x000fea0003800200 */
.L_x_32:
[----:B------:R-:W-:-:S04]  /*0cb0*/  ISETP.NE.U32.AND P1, PT, R0, R11, PT ;  /* 0x0000000b0000720c */ /* 0x000fc80003f25070 */
[----:B------:R-:W-:-:S13]  /*0cc0*/  ISETP.NE.OR.EX P0, PT, R3, R16, P0, P1 ;  /* 0x000000100300720c */ /* 0x000fda0000705710 */
[----:B------:R-:W-:Y:S05]  /*0cd0*/  @!P0 BREAK.RELIABLE B4 ;  /* 0x0000000000048942 */ /* 0x000fea0003800100 */
[----:B------:R-:W-:Y:S05]  /*0ce0*/  @!P0 BRA `(.L_x_34) ;  /* 0x0000000000388947 */ /* 0x000fea0003800000 */
.L_x_27:
[----:B------:R-:W-:Y:S05]  /*0cf0*/  BSYNC.RELIABLE B4 ;  /* 0x0000000000047941 */ /* 0x000fea0003800100 */
.L_x_26:
[----:B------:R-:W-:Y:S01]  /*0d00*/  BSSY.RECONVERGENT B4, `(.L_x_34) ;  /* 0x000000c000047945 */ /* 0x000fe20003800200 */
.L_x_35:
[----:B------:R-:W-:Y:S01]  /*0d10*/  IADD3 R0, P0, PT, R0, 0x4, RZ ;  /* 0x0000000400007810 */ /* 0x000fe20007f1e0ff */
[----:B------:R-:W-:Y:S02]  /*0d20*/  IMAD R21, R15, 0x51, RZ ;  /* 0x000000510f157824 */ /* 0x000fe400078e02ff */
[----:B------:R-:W-:Y:S01]  /*0d30*/  IMAD.WIDE.U32 R8, R14, 0x51, RZ ;  /* 0x000000510e087825 */ /* 0x000fe200078e00ff */
[----:B------:R-:W-:Y:S02]  /*0d40*/  IADD3.X R3, PT, PT, RZ, R3, RZ, P0, !PT ;  /* 0x00000003ff037210 */ /* 0x000fe400007fe4ff */
[----:B------:R-:W-:Y:S01]  /*0d50*/  ISETP.NE.U32.AND P0, PT, R0, R11, PT ;  /* 0x0000000b0000720c */ /* 0x000fe20003f05070 */
[----:B------:R-:W-:Y:S02]  /*0d60*/  IMAD.MOV.U32 R32, RZ, RZ, R15 ;  /* 0x000000ffff207224 */ /* 0x000fe400078e000f */
[----:B------:R-:W-:Y:S01]  /*0d70*/  IMAD.MOV.U32 R33, RZ, RZ, R14 ;  /* 0x000000ffff217224 */ /* 0x000fe200078e000e */
[----:B------:R-:W-:Y:S01]  /*0d80*/  ISETP.NE.AND.EX P0, PT, R3, R16, PT, P0 ;  /* 0x000000100300720c */ /* 0x000fe20003f05300 */
[----:B------:R-:W-:-:S02]  /*0d90*/  IMAD.IADD R15, R9, 0x1, R21 ;  /* 0x00000001090f7824 */ /* 0x000fc400078e0215 */
[----:B------:R-:W-:-:S10]  /*0da0*/  IMAD.MOV.U32 R14, RZ, RZ, R8 ;  /* 0x000000ffff0e7224 */ /* 0x000fd400078e0008 */
[----:B------:R-:W-:Y:S05]  /*0db0*/  @P0 BRA `(.L_x_35) ;  /* 0xfffffffc00d40947 */ /* 0x000fea000383ffff */
[----:B------:R-:W-:Y:S05]  /*0dc0*/  BSYNC.RECONVERGENT B4 ;  /* 0x0000000000047941 */ /* 0x000fea0003800200 */
.L_x_34:
[----:B------:R-:W-:Y:S05]  /*0dd0*/  BSYNC.RECONVERGENT B3 ;  /* 0x0000000000037941 */ /* 0x000fea0003800200 */
.L_x_25:
[----:B------:R-:W-:Y:S02]  /*0de0*/  IMAD R3, R32, 0xf3, RZ ;  /* 0x000000f320037824 */ /* 0x000fe400078e02ff */
[----:B------:R-:W-:-:S04]  /*0df0*/  IMAD.WIDE.U32 R8, R33, 0xf3, RZ ;  /* 0x000000f321087825 */ /* 0x000fc800078e00ff */
[----:B------:R-:W-:Y:S02]  /*0e00*/  IMAD.IADD R0, R9, 0x1, R3 ;  /* 0x0000000109007824 */ /* 0x000fe400078e0203 */
[----:B------:R-:W-:-:S07]  /*0e10*/  IMAD.MOV.U32 R16, RZ, RZ, R8 ;  /* 0x000000ffff107224 */ /* 0x000fce00078e0008 */
.L_x_24:
[----:B------:R-:W-:Y:S05]  /*0e20*/  BSYNC.RECONVERGENT B2 ;  /* 0x0000000000027941 */ /* 0x000fea0003800200 */
.L_x_23:
[----:B------:R-:W-:-:S04]  /*0e30*/  ISETP.NE.U32.AND P0, PT, R10, RZ, PT ;  /* 0x000000ff0a00720c */ /* 0x000fc80003f05070 */
[----:B------:R-:W-:-:S13]  /*0e40*/  ISETP.NE.AND.EX P0, PT, RZ, RZ, PT, P0 ;  /* 0x000000ffff00720c */ /* 0x000fda0003f05300 */
[----:B------:R-:W-:Y:S05]  /*0e50*/  @!P0 BRA `(.L_x_22) ;  /* 0x0000000000308947 */ /* 0x000fea0003800000 */
[----:B------:R-:W-:-:S04]  /*0e60*/  ISETP.NE.U32.AND P0, PT, R10, 0x1, PT ;  /* 0x000000010a00780c */ /* 0x000fc80003f05070 */
[----:B------:R-:W-:-:S13]  /*0e70*/  ISETP.NE.AND.EX P0, PT, RZ, RZ, PT, P0 ;  /* 0x000000ffff00720c */ /* 0x000fda0003f05300 */
[----:B------:R-:W-:Y:S01]  /*0e80*/  @P0 ISETP.NE.U32.AND P1, PT, R10, 0x2, PT ;  /* 0x000000020a00080c */ /* 0x000fe20003f25070 */
[----:B------:R-:W-:-:S03]  /*0e90*/  @P0 IMAD.MOV.U32 R3, RZ, RZ, 0x3 ;  /* 0x00000003ff030424 */ /* 0x000fc600078e00ff */
[----:B------:R-:W-:-:S04]  /*0ea0*/  @P0 ISETP.NE.AND.EX P1, PT, RZ, RZ, PT, P1 ;  /* 0x000000ffff00020c */ /* 0x000fc80003f25310 */
[----:B------:R-:W-:-:S05]  /*0eb0*/  @P0 SEL R3, R3, 0x9, !P1 ;  /* 0x0000000903030807 */ /* 0x000fca0004800000 */
[----:B------:R-:W-:-:S04]  /*0ec0*/  @P0 IMAD.WIDE.U32 R8, R16, R3, RZ ;  /* 0x0000000310080225 */ /* 0x000fc800078e00ff */
[----:B------:R-:W-:Y:S01]  /*0ed0*/  @P0 IMAD R3, R0, R3, RZ ;  /* 0x0000000300030224 */ /* 0x000fe200078e02ff */
[----:B------:R-:W-:Y:S01]  /*0ee0*/  @P0 MOV R14, R8 ;  /* 0x00000008000e0202 */ /* 0x000fe20000000f00 */
[----:B------:R-:W-:Y:S02]  /*0ef0*/  @!P0 IMAD.MOV.U32 R14, RZ, RZ, R16 ;  /* 0x000000ffff0e8224 */ /* 0x000fe400078e0010 */
[----:B------:R-:W-:Y:S02]  /*0f00*/  @P0 IMAD.IADD R15, R9, 0x1, R3 ;  /* 0x00000001090f0824 */ /* 0x000fe400078e0203 */
[----:B------:R-:W-:-:S07]  /*0f10*/  @!P0 IMAD.MOV.U32 R15, RZ, RZ, R0 ;  /* 0x000000ffff0f8224 */ /* 0x000fce00078e0000 */
.L_x_22:
[----:B------:R-:W-:Y:S05]  /*0f20*/  BSYNC.RECONVERGENT B1 ;  /* 0x0000000000017941 */ /* 0x000fea0003800200 */
.L_x_21:
[----:B------:R-:W-:Y:S01]  /*0f30*/  LOP3.LUT R5, R7, R5, RZ, 0xfc, !PT ;  /* 0x0000000507057212 */ /* 0x000fe200078efcff */
[----:B------:R-:W-:Y:S03]  /*0f40*/  BSSY.RECONVERGENT B1, `(.L_x_36) ;  /* 0x000001d000017945 */ /* 0x000fe60003800200 */
[----:B------:R-:W-:-:S13]  /*0f50*/  ISETP.NE.U32.AND P0, PT, R5, RZ, PT ;  /* 0x000000ff0500720c */ /* 0x000fda0003f05070 */
[----:B------:R-:W-:Y:S05]  /*0f60*/  @P0 BRA `(.L_x_37) ;  /* 0x0000000000540947 */ /* 0x000fea0003800000 */
[----:B------:R-:W0:Y:S01]  /*0f70*/  I2F.U32.RP R0, R4 ;  /* 0x0000000400007306 */ /* 0x000e220000209000 */
[----:B------:R-:W-:-:S07]  /*0f80*/  ISETP.NE.U32.AND P2, PT, R4, RZ, PT ;  /* 0x000000ff0400720c */ /* 0x000fce0003f45070 */
[----:B0-----:R-:W0:Y:S02]  /*0f90*/  MUFU.RCP R0, R0 ;  /* 0x0000000000007308 */ /* 0x001e240000001000 */
[----:B0-----:R-:W-:-:S06]  /*0fa0*/  VIADD R8, R0, 0xffffffe ;  /* 0x0ffffffe00087836 */ /* 0x001fcc0000000000 */
[----:B------:R0:W3:Y:S02]  /*0fb0*/  F2I.FTZ.U32.TRUNC.NTZ R9, R8 ;  /* 0x0000000800097305 */ /* 0x0000e4000021f000 */
[----:B0-----:R-:W-:Y:S02]  /*0fc0*/  IMAD.MOV.U32 R8, RZ, RZ, RZ ;  /* 0x000000ffff087224 */ /* 0x001fe400078e00ff */
[----:B---3--:R-:W-:-:S04]  /*0fd0*/  IMAD.MOV R3, RZ, RZ, -R9 ;  /* 0x000000ffff037224 */ /* 0x008fc800078e0a09 */
[----:B------:R-:W-:-:S04]  /*0fe0*/  IMAD R3, R3, R4, RZ ;  /* 0x0000000403037224 */ /* 0x000fc800078e02ff */
[----:B------:R-:W-:-:S06]  /*0ff0*/  IMAD.HI.U32 R3, R9, R3, R8 ;  /* 0x0000000309037227 */ /* 0x000fcc00078e0008 */
[----:B------:R-:W-:-:S04]  /*1000*/  IMAD.HI.U32 R3, R3, R6, RZ ;  /* 0x0000000603037227 */ /* 0x000fc800078e00ff */
[----:B------:R-:W-:-:S04]  /*1010*/  IMAD.MOV R5, RZ, RZ, -R3 ;  /* 0x000000ffff057224 */ /* 0x000fc800078e0a03 */
[----:B------:R-:W-:-:S05]  /*1020*/  IMAD R5, R4, R5, R6 ;  /* 0x0000000504057224 */ /* 0x000fca00078e0206 */
[----:B------:R-:W-:-:S13]  /*1030*/  ISETP.GE.U32.AND P0, PT, R5, R4, PT ;  /* 0x000000040500720c */ /* 0x000fda0003f06070 */
[----:B------:R-:W-:Y:S01]  /*1040*/  @P0 IADD3 R5, PT, PT, R5, -R4, RZ ;  /* 0x8000000405050210 */ /* 0x000fe20007ffe0ff */
[----:B------:R-:W-:-:S03]  /*1050*/  @P0 VIADD R3, R3, 0x1 ;  /* 0x0000000103030836 */ /* 0x000fc60000000000 */
[----:B------:R-:W-:Y:S01]  /*1060*/  ISETP.GE.U32.AND P1, PT, R5, R4, PT ;  /* 0x000000040500720c */ /* 0x000fe20003f26070 */
[----:B------:R-:W-:-:S12]  /*1070*/  IMAD.MOV.U32 R5, RZ, RZ, RZ ;  /* 0x000000ffff057224 */ /* 0x000fd800078e00ff */
[----:B------:R-:W-:Y:S01]  /*1080*/  @P1 VIADD R3, R3, 0x1 ;  /* 0x0000000103031836 */ /* 0x000fe20000000000 */
[----:B------:R-:W-:-:S05]  /*1090*/  @!P2 LOP3.LUT R3, RZ, R4, RZ, 0x33, !PT ;  /* 0x00000004ff03a212 */ /* 0x000fca00078e33ff */
[----:B------:R-:W-:Y:S01]  /*10a0*/  IMAD.MOV.U32 R4, RZ, RZ, R3 ;  /* 0x000000ffff047224 */ /* 0x000fe200078e0003 */
[----:B------:R-:W-:Y:S06]  /*10b0*/  BRA `(.L_x_38) ;  /* 0x0000000000147947 */ /* 0x000fec0003800000 */
.L_x_37:
[----:B------:R-:W-:Y:S01]  /*10c0*/  IMAD.MOV.U32 R0, RZ, RZ, R6 ;  /* 0x000000ffff007224 */ /* 0x000fe200078e0006 */
[----:B------:R-:W-:Y:S01]  /*10d0*/  MOV R6, 0x1100 ;  /* 0x0000110000067802 */ /* 0x000fe20000000f00 */
[----:B------:R-:W-:-:S07]  /*10e0*/  IMAD.MOV.U32 R3, RZ, RZ, R7 ;  /* 0x000000ffff037224 */ /* 0x000fce00078e0007 */
[----:B-12-4-:R-:W-:Y:S05]  /*10f0*/  CALL.REL.NOINC `($__internal_0_$__cuda_sm20_div_s64) ;  /* 0x0000002c00487944 */ /* 0x016fea0003c00000 */
[----:B------:R-:W-:-:S07]  /*1100*/  IMAD.MOV.U32 R5, RZ, RZ, R3 ;  /* 0x000000ffff057224 */ /* 0x000fce00078e0003 */
.L_x_38:
[----:B------:R-:W-:Y:S05]  /*1110*/  BSYNC.RECONVERGENT B1 ;  /* 0x0000000000017941 */ /* 0x000fea0003800200 */
.L_x_36:
[----:B------:R-:W0:Y:S02]  /*1120*/  LDCU.64 UR4, c[0x0][0x398] ;  /* 0x00007300ff0477ac */ /* 0x000e240008000a00 */
[----:B0-----:R-:W-:-:S04]  /*1130*/  IADD3 R12, P0, PT, R12, UR4, RZ ;  /* 0x000000040c0c7c10 */ /* 0x001fc8000ff1e0ff */
[----:B------:R-:W-:-:S06]  /*1140*/  IADD3.X R13, PT, PT, R13, UR5, RZ, P0, !PT ;  /* 0x000000050d0d7c10 */ /* 0x000fcc00087fe4ff */
[----:B------:R-:W3:Y:S01]  /*1150*/  LDG.E.64 R12, desc[UR36][R12.64] ;  /* 0x000000240c0c7981 */ /* 0x000ee2000c1e1b00 */
[----:B------:R-:W-:-:S04]  /*1160*/  IMAD R0, R5, R14, RZ ;  /* 0x0000000e05007224 */ /* 0x000fc800078e02ff */
[-C--:B------:R-:W-:Y:S02]  /*1170*/  IMAD R7, R15, R4.reuse, R0 ;  /* 0x000000040f077224 */ /* 0x080fe400078e0200 */
[----:B---3--:R-:W-:-:S04]  /*1180*/  IMAD.WIDE.U32 R12, R14, R4, R12 ;  /* 0x000000040e0c7225 */ /* 0x008fc800078e000c */
[----:B------:R-:W-:Y:S01]  /*1190*/  IMAD.MOV.U32 R6, RZ, RZ, R12 ;  /* 0x000000ffff067224 */ /* 0x000fe200078e000c */
[----:B------:R-:W-:Y:S01]  /*11a0*/  IADD3 R7, PT, PT, R13, R7, RZ ;  /* 0x000000070d077210 */ /* 0x000fe20007ffe0ff */
[----:B------:R-:W-:Y:S06]  /*11b0*/  BRA `(.L_x_39) ;  /* 0x0000000000107947 */ /* 0x000fec0003800000 */
.L_x_20:
[----:B------:R-:W0:Y:S02]  /*11c0*/  LDCU.64 UR4, c[0x0][0x398] ;  /* 0x00007300ff0477ac */ /* 0x000e240008000a00 */
[----:B0-----:R-:W-:-:S04]  /*11d0*/  LEA R4, P0, R6, UR4, 0x3 ;  /* 0x0000000406047c11 */ /* 0x001fc8000f8018ff */
[----:B------:R-:W-:-:S05]  /*11e0*/  LEA.HI.X R5, R6, UR5, R7, 0x3, P0 ;  /* 0x0000000506057c11 */ /* 0x000fca00080f1c07 */
[----:B------:R0:W5:Y:S04]  /*11f0*/  LDG.E.64 R6, desc[UR36][R4.64] ;  /* 0x0000002404067981 */ /* 0x000168000c1e1b00 */
.L_x_39:
[----:B------:R-:W-:Y:S05]  /*1200*/  BSYNC.RECONVERGENT B0 ;  /* 0x0000000000007941 */ /* 0x000fea0003800200 */
.L_x_19:
[----:B-----5:R-:W-:-:S04]  /*1210*/  ISETP.NE.U32.AND P0, PT, R6, 0x1, PT ;  /* 0x000000010600780c */ /* 0x020fc80003f05070 */
[----:B------:R-:W-:-:S13]  /*1220*/  ISETP.NE.AND.EX P0, PT, R7, RZ, PT, P0 ;  /* 0x000000ff0700720c */ /* 0x000fda0003f05300 */
[----:B------:R-:W-:Y:S05]  /*1230*/  @P0 BRA `(.L_x_40) ;  /* 0xfffffff000c40947 */ /* 0x000fea000383ffff */
[----:B------:R-:W-:Y:S05]  /*1240*/  BRA `(.L_x_13) ;  /* 0x0000000c00e47947 */ /* 0x000fea0003800000 */
.L_x_15:
[----:B------:R-:W-:Y:S01]  /*1250*/  MOV R8, 0x8 ;  /* 0x0000000800087802 */ /* 0x000fe20000000f00 */
[----:B------:R-:W-:Y:S01]  /*1260*/  IMAD.MOV.U32 R16, RZ, RZ, RZ ;  /* 0x000000ffff107224 */ /* 0x000fe200078e00ff */
[----:B------:R3:W-:Y:S01]  /*1270*/  STL.64 [R1+0x8], R34 ;  /* 0x0000082201007387 */ /* 0x0007e20000100a00 */
[----:B------:R-:W5:Y:S01]  /*1280*/  LDCU.64 UR4, c[0x4][URZ] ;  /* 0x01000000ff0477ac */ /* 0x000f620008000a00 */
[----:B------:R-:W-:Y:S02]  /*1290*/  IMAD.U32 R6, RZ, RZ, UR42 ;  /* 0x0000002aff067e24 */ /* 0x000fe4000f8e00ff */
[----:B------:R3:W-:Y:S01]  /*12a0*/  STL.64 [R1], R16 ;  /* 0x0000001001007387 */ /* 0x0007e20000100a00 */
[----:B0-----:R-:W0:Y:S01]  /*12b0*/  LDC.64 R8, c[0x4][R8] ;  /* 0x0100000008087b82 */ /* 0x001e220000000a00 */
[----:B------:R-:W-:Y:S02]  /*12c0*/  IMAD.U32 R7, RZ, RZ, UR43 ;  /* 0x0000002bff077e24 */ /* 0x000fe4000f8e00ff */
[----:B-----5:R-:W-:-:S02]  /*12d0*/  IMAD.U32 R4, RZ, RZ, UR4 ;  /* 0x00000004ff047e24 */ /* 0x020fc4000f8e00ff */
[----:B---3--:R-:W-:-:S07]  /*12e0*/  IMAD.U32 R5, RZ, RZ, UR5 ;  /* 0x00000005ff057e24 */ /* 0x008fce000f8e00ff */
[----:B------:R-:W-:-:S07]  /*12f0*/  LEPC R20, `(.L_x_41) ;  /* 0x000000001014794e */ /* 0x000fce0000000000 */
[----:B012-4-:R-:W-:Y:S05]  /*1300*/  CALL.ABS.NOINC R8 ;  /* 0x0000000008007343 */ /* 0x017fea0003c00000 */
.L_x_41:
[----:B------:R-:W-:Y:S05]  /*1310*/  BRA `(.L_x_13) ;  /* 0x0000000c00b07947 */ /* 0x000fea0003800000 */
.L_x_14:
[----:B0-----:R-:W-:Y:S01]  /*1320*/  IMAD.MOV.U32 R4, RZ, RZ, R22 ;  /* 0x000000ffff047224 */ /* 0x001fe200078e0016 */
[----:B------:R-:W-:-:S07]  /*1330*/  MOV R5, R19 ;  /* 0x0000001300057202 */ /* 0x000fce0000000f00 */
.L_x_69:
[----:B------:R-:W-:Y:S01]  /*1340*/  ISETP.GT.U32.AND P0, PT, R4, UR40, PT ;  /* 0x0000002804007c0c */ /* 0x000fe2000bf04070 */
[----:B------:R-:W-:Y:S01]  /*1350*/  BSSY.RELIABLE B0, `(.L_x_42) ;  /* 0x000001b000007945 */ /* 0x000fe20003800100 */
[----:B------:R-:W-:Y:S02]  /*1360*/  IMAD.MOV.U32 R20, RZ, RZ, R4 ;  /* 0x000000ffff147224 */ /* 0x000fe400078e0004 */
[----:B------:R-:W-:Y:S01]  /*1370*/  ISETP.GT.AND.EX P0, PT, R5, UR41, PT, P0 ;  /* 0x0000002905007c0c */ /* 0x000fe2000bf04300 */
[----:B------:R-:W-:-:S12]  /*1380*/  IMAD.MOV.U32 R16, RZ, RZ, R5 ;  /* 0x000000ffff107224 */ /* 0x000fd800078e0005 */
[----:B------:R-:W-:Y:S05]  /*1390*/  @P0 BRA `(.L_x_43) ;  /* 0x0000000000580947 */ /* 0x000fea0003800000 */
[----:B------:R-:W-:Y:S02]  /*13a0*/  IMAD.MOV.U32 R0, RZ, RZ, RZ ;  /* 0x000000ffff007224 */ /* 0x000fe400078e00ff */
[----:B------:R-:W-:-:S07]  /*13b0*/  IMAD.MOV.U32 R3, RZ, RZ, R36 ;  /* 0x000000ffff037224 */ /* 0x000fce00078e0024 */
.L_x_45:
[----:B------:R-:W-:Y:S02]  /*13c0*/  VIADD R6, R3, 0xffffffff ;  /* 0xffffffff03067836 */ /* 0x000fe40000000000 */
[----:B------:R-:W-:-:S03]  /*13d0*/  IMAD.MOV.U32 R8, RZ, RZ, R0 ;  /* 0x000000ffff087224 */ /* 0x000fc600078e0000 */
[----:B------:R-:W-:Y:S02]  /*13e0*/  I2FP.F32.S32 R6, R6 ;  /* 0x0000000600067245 */ /* 0x000fe40000201400 */
[----:B------:R-:W-:-:S03]  /*13f0*/  I2FP.F32.S32 R0, R8 ;  /* 0x0000000800007245 */ /* 0x000fc60000201400 */
[----:B------:R-:W-:-:S04]  /*1400*/  FMUL R7, R6, 0.5 ;  /* 0x3f00000006077820 */ /* 0x000fc80000400000 */
[----:B------:R-:W-:-:S06]  /*1410*/  FFMA R0, R0, 0.5, R7 ;  /* 0x3f00000000007823 */ /* 0x000fcc0000000007 */
[----:B------:R-:W0:Y:S02]  /*1420*/  F2I.TRUNC.NTZ R0, R0 ;  /* 0x0000000000007305 */ /* 0x000e24000020f100 */
[----:B0-----:R-:W-:-:S06]  /*1430*/  LEA R6, R0, UR44, 0x3 ;  /* 0x0000002c00067c11 */ /* 0x001fcc000f8e18ff */
[----:B------:R-:W0:Y:S02]  /*1440*/  LDS.64 R6, [R6] ;  /* 0x0000000006067984 */ /* 0x000e240000000a00 */
[----:B0-----:R-:W-:-:S04]  /*1450*/  ISETP.NE.U32.AND P0, PT, R4, R6, PT ;  /* 0x000000060400720c */ /* 0x001fc80003f05070 */
[----:B------:R-:W-:-:S13]  /*1460*/  ISETP.NE.AND.EX P0, PT, R5, R7, PT, P0 ;  /* 0x000000070500720c */ /* 0x000fda0003f05300 */
[----:B------:R-:W-:Y:S05]  /*1470*/  @!P0 BREAK.RELIABLE B0 ;  /* 0x0000000000008942 */ /* 0x000fea0003800100 */
[----:B------:R-:W-:Y:S05]  /*1480*/  @!P0 BRA `(.L_x_44) ;  /* 0x0000000c00408947 */ /* 0x000fea0003800000 */
[----:B------:R-:W-:-:S04]  /*1490*/  ISETP.GT.U32.AND P0, PT, R4, R6, PT ;  /* 0x000000060400720c */ /* 0x000fc80003f04070 */
[----:B------:R-:W-:-:S04]  /*14a0*/  ISETP.GT.AND.EX P0, PT, R5, R7, PT, P0 ;  /* 0x000000070500720c */ /* 0x000fc80003f04300 */
[----:B------:R-:W-:-:S09]  /*14b0*/  SEL R3, R3, R0, P0 ;  /* 0x0000000003037207 */ /* 0x000fd20000000000 */
[----:B------:R-:W-:-:S05]  /*14c0*/  @P0 VIADD R8, R0, 0x1 ;  /* 0x0000000100080836 */ /* 0x000fca0000000000 */
[----:B------:R-:W-:Y:S02]  /*14d0*/  ISETP.NE.AND P0, PT, R8, R3, PT ;  /* 0x000000030800720c */ /* 0x000fe40003f05270 */
[----:B------:R-:W-:-:S11]  /*14e0*/  MOV R0, R8 ;  /* 0x0000000800007202 */ /* 0x000fd60000000f00 */
[----:B------:R-:W-:Y:S05]  /*14f0*/  @P0 BRA `(.L_x_45) ;  /* 0xfffffffc00b00947 */ /* 0x000fea000383ffff */
.L_x_43:
[----:B------:R-:W-:Y:S05]  /*1500*/  BSYNC.RELIABLE B0 ;  /* 0x0000000000007941 */ /* 0x000fea0003800100 */
.L_x_42:
[----:B------:R-:W0:Y:S01]  /*1510*/  LDCU UR4, c[0x0][0x38c] ;  /* 0x00007180ff0477ac */ /* 0x000e220008000800 */
[----:B------:R-:W-:Y:S01]  /*1520*/  BSSY.RECONVERGENT B0, `(.L_x_46) ;  /* 0x000001c000007945 */ /* 0x000fe20003800200 */
[----:B0-----:R-:W-:-:S04]  /*1530*/  LOP3.LUT R0, R5, UR4, RZ, 0xfc, !PT ;  /* 0x0000000405007c12 */ /* 0x001fc8000f8efcff */
[----:B------:R-:W-:-:S13]  /*1540*/  ISETP.NE.U32.AND P0, PT, R0, RZ, PT ;  /* 0x000000ff0000720c */ /* 0x000fda0003f05070 */
[----:B------:R-:W-:Y:S05]  /*1550*/  @P0 BRA `(.L_x_47) ;  /* 0x0000000000500947 */ /* 0x000fea0003800000 */
[----:B------:R-:W0:Y:S01]  /*1560*/  LDCU UR4, c[0x0][0x388] ;  /* 0x00007100ff0477ac */ /* 0x000e220008000800 */
[----:B------:R-:W-:Y:S01]  /*1570*/  IMAD.MOV.U32 R11, RZ, RZ, RZ ;  /* 0x000000ffff0b7224 */ /* 0x000fe200078e00ff */
[----:B0-----:R-:W0:Y:S01]  /*1580*/  I2F.U32.RP R8, UR4 ;  /* 0x0000000400087d06 */ /* 0x001e220008209000 */
[----:B------:R-:W-:-:S07]  /*1590*/  ISETP.NE.U32.AND P1, PT, RZ, UR4, PT ;  /* 0x00000004ff007c0c */ /* 0x000fce000bf25070 */
[----:B0-----:R-:W0:Y:S02]  /*15a0*/  MUFU.RCP R8, R8 ;  /* 0x0000000800087308 */ /* 0x001e240000001000 */
        /* <DEDUP_REMOVED lines=8> */
[----:B------:R-:W-:-:S05]  /*1630*/  IMAD R10, R3, UR4, R4 ;  /* 0x00000004030a7c24 */ /* 0x000fca000f8e0204 */
[----:B------:R-:W-:-:S13]  /*1640*/  ISETP.GE.U32.AND P0, PT, R10, UR4, PT ;  /* 0x000000040a007c0c */ /* 0x000fda000bf06070 */
[----:B------:R-:W-:-:S05]  /*1650*/  @P0 VIADD R10, R10, -UR4 ;  /* 0x800000040a0a0c36 */ /* 0x000fca0008000000 */
[----:B------:R-:W-:-:S13]  /*1660*/  ISETP.GE.U32.AND P0, PT, R10, UR4, PT ;  /* 0x000000040a007c0c */ /* 0x000fda000bf06070 */
[----:B------:R-:W-:Y:S01]  /*1670*/  @P0 VIADD R10, R10, -UR4 ;  /* 0x800000040a0a0c36 */ /* 0x000fe20008000000 */
[----:B------:R-:W-:Y:S01]  /*1680*/  @!P1 LOP3.LUT R10, RZ, UR4, RZ, 0x33, !PT ;  /* 0x00000004ff0a9c12 */ /* 0x000fe2000f8e33ff */
[----:B------:R-:W-:Y:S06]  /*1690*/  BRA `(.L_x_48) ;  /* 0x0000000000107947 */ /* 0x000fec0003800000 */
.L_x_47:
[----:B------:R-:W-:-:S07]  /*16a0*/  MOV R0, 0x16c0 ;  /* 0x000016c000007802 */ /* 0x000fce0000000f00 */
[----:B-12-4-:R-:W-:Y:S05]  /*16b0*/  CALL.REL.NOINC `($__internal_1_$__cuda_sm20_rem_s64) ;  /* 0x0000002c00247944 */ /* 0x016fea0003c00000 */
[----:B------:R-:W-:Y:S01]  /*16c0*/  MOV R10, R9 ;  /* 0x00000009000a7202 */ /* 0x000fe20000000f00 */
[----:B------:R-:W-:-:S07]  /*16d0*/  IMAD.MOV.U32 R11, RZ, RZ, R3 ;  /* 0x000000ffff0b7224 */ /* 0x000fce00078e0003 */
.L_x_48:
[----:B------:R-:W-:Y:S05]  /*16e0*/  BSYNC.RECONVERGENT B0 ;  /* 0x0000000000007941 */ /* 0x000fea0003800200 */
.L_x_46:
[----:B------:R-:W0:Y:S01]  /*16f0*/  LDC.64 R6, c[0x0][0x388] ;  /* 0x0000e200ff067b82 */ /* 0x000e220000000a00 */
[----:B------:R-:W-:Y:S01]  /*1700*/  ISETP.GE.AND P0, PT, R5, RZ, PT ;  /* 0x000000ff0500720c */ /* 0x000fe20003f06270 */
[----:B------:R-:W3:Y:S01]  /*1710*/  LDCU.64 UR4, c[0x0][0x3a0] ;  /* 0x00007400ff0477ac */ /* 0x000ee20008000a00 */
[C---:B------:R-:W-:Y:S01]  /*1720*/  IMAD.SHL.U32 R12, R10.reuse, 0x8, RZ ;  /* 0x000000080a0c7824 */ /* 0x040fe200078e00ff */
[----:B------:R-:W-:Y:S02]  /*1730*/  SHF.L.U64.HI R13, R10, 0x3, R11 ;  /* 0x000000030a0d7819 */ /* 0x000fe4000001020b */
[----:B0-----:R-:W-:-:S04]  /*1740*/  ISETP.GE.U32.AND P1, PT, R4, R6, PT ;  /* 0x000000060400720c */ /* 0x001fc80003f26070 */
[----:B------:R-:W-:Y:S02]  /*1750*/  ISETP.GE.OR.EX P0, PT, R5, R7, !P0, P1 ;  /* 0x000000070500720c */ /* 0x000fe40004706710 */
[----:B---3--:R-:W-:Y:S01]  /*1760*/  IADD3 R10, P1, PT, R12, UR4, RZ ;  /* 0x000000040c0a7c10 */ /* 0x008fe2000ff3e0ff */
[----:B------:R-:W0:Y:S03]  /*1770*/  LDCU UR4, c[0x0][0x380] ;  /* 0x00007000ff0477ac */ /* 0x000e260008000800 */
[----:B------:R-:W-:-:S06]  /*1780*/  IADD3.X R11, PT, PT, R13, UR5, RZ, P1, !PT ;  /* 0x000000050d0b7c10 */ /* 0x000fcc0008ffe4ff */
[----:B------:R-:W0:Y:S01]  /*1790*/  LDG.E.64 R10, desc[UR36][R10.64] ;  /* 0x000000240a0a7981 */ /* 0x000e22000c1e1b00 */
[----:B------:R-:W3:Y:S02]  /*17a0*/  @!P0 LDC.64 R8, c[0x0][0x398] ;  /* 0x0000e600ff088b82 */ /* 0x000ee40000000a00 */
[----:B---3--:R-:W-:-:S04]  /*17b0*/  @!P0 LEA R8, P1, R4, R8, 0x3 ;  /* 0x0000000804088211 */ /* 0x008fc800078218ff */
[----:B------:R-:W-:-:S05]  /*17c0*/  @!P0 LEA.HI.X R9, R4, R9, R5, 0x3, P1 ;  /* 0x0000000904098211 */ /* 0x000fca00008f1c05 */
[----:B------:R3:W5:Y:S01]  /*17d0*/  @!P0 LDG.E.64 R4, desc[UR36][R8.64] ;  /* 0x0000002408048981 */ /* 0x000762000c1e1b00 */
[----:B------:R-:W-:Y:S01]  /*17e0*/  BSSY.RECONVERGENT B0, `(.L_x_49) ;  /* 0x0000096000007945 */ /* 0x000fe20003800200 */
[----:B0-----:R-:W-:-:S04]  /*17f0*/  IADD3 R28, P1, P2, R10, UR4, R28 ;  /* 0x000000040a1c7c10 */ /* 0x001fc8000fa3e01c */
[----:B------:R-:W-:Y:S01]  /*1800*/  IADD3.X R27, PT, PT, R11, R27, R2, P1, P2 ;  /* 0x0000001b0b1b7210 */ /* 0x000fe20000fe4402 */
[----:B---3--:R-:W-:Y:S08]  /*1810*/  @!P0 BRA `(.L_x_50) ;  /* 0x0000000800488947 */ /* 0x008ff00003800000 */
[----:B------:R-:W-:Y:S01]  /*1820*/  ISETP.GT.U32.AND P0, PT, R10, RZ, PT ;  /* 0x000000ff0a00720c */ /* 0x000fe20003f04070 */
[----:B------:R-:W-:Y:S01]  /*1830*/  BSSY.RECONVERGENT B1, `(.L_x_51) ;  /* 0x0000069000017945 */ /* 0x000fe20003800200 */
[----:B------:R-:W-:Y:S02]  /*1840*/  IMAD.MOV.U32 R15, RZ, RZ, 0x1 ;  /* 0x00000001ff0f7424 */ /* 0x000fe400078e00ff */
[----:B------:R-:W-:Y:S01]  /*1850*/  ISETP.GT.AND.EX P0, PT, R11, RZ, PT, P0 ;  /* 0x000000ff0b00720c */ /* 0x000fe20003f04300 */
[----:B------:R-:W-:-:S12]  /*1860*/  IMAD.MOV.U32 R14, RZ, RZ, RZ ;  /* 0x000000ffff0e7224 */ /* 0x000fd800078e00ff */
[----:B------:R-:W-:Y:S05]  /*1870*/  @!P0 BRA `(.L_x_52) ;  /* 0x0000000400908947 */ /* 0x000fea0003800000 */
[C---:B------:R-:W-:Y:S01]  /*1880*/  ISETP.GE.U32.AND P0, PT, R10.reuse, 0x4, PT ;  /* 0x000000040a00780c */ /* 0x040fe20003f06070 */
[----:B------:R-:W-:Y:S01]  /*1890*/  BSSY.RECONVERGENT B2, `(.L_x_53) ;  /* 0x0000053000027945 */ /* 0x000fe20003800200 */
[----:B------:R-:W-:Y:S01]  /*18a0*/  LOP3.LUT R3, R10, 0x3, RZ, 0xc0, !PT ;  /* 0x000000030a037812 */ /* 0x000fe200078ec0ff */
[----:B------:R-:W-:Y:S01]  /*18b0*/  IMAD.MOV.U32 R8, RZ, RZ, 0x3 ;  /* 0x00000003ff087424 */ /* 0x000fe200078e00ff */
[----:B------:R-:W-:Y:S01]  /*18c0*/  ISETP.GE.U32.AND.EX P0, PT, R11, RZ, PT, P0 ;  /* 0x000000ff0b00720c */ /* 0x000fe20003f06100 */
[----:B------:R-:W-:-:S12]  /*18d0*/  IMAD.MOV.U32 R0, RZ, RZ, RZ ;  /* 0x000000ffff007224 */ /* 0x000fd800078e00ff */
[----:B------:R-:W-:Y:S05]  /*18e0*/  @!P0 BRA `(.L_x_54) ;  /* 0x0000000400348947 */ /* 0x000fea0003800000 */
[----:B------:R-:W-:Y:S01]  /*18f0*/  LOP3.LUT R0, R10, 0xfffffffc, RZ, 0xc0, !PT ;  /* 0xfffffffc0a007812 */ /* 0x000fe200078ec0ff */
[----:B------:R-:W-:Y:S01]  /*1900*/  BSSY.RECONVERGENT B3, `(.L_x_55) ;  /* 0x0000047000037945 */ /* 0x000fe20003800200 */
[----:B------:R-:W-:-:S03]  /*1910*/  LOP3.LUT R10, R11, 0x7fffffff, RZ, 0xc0, !PT ;  /* 0x7fffffff0b0a7812 */ /* 0x000fc600078ec0ff */
[----:B------:R-:W-:Y:S01]  /*1920*/  BSSY.RELIABLE B4, `(.L_x_56) ;  /* 0x0000037000047945 */ /* 0x000fe20003800100 */
[----:B------:R-:W-:Y:S01]  /*1930*/  ISETP.GT.U32.AND P0, PT, R0, RZ, PT ;  /* 0x000000ff0000720c */ /* 0x000fe20003f04070 */
[----:B------:R-:W-:Y:S01]  /*1940*/  HFMA2 R14, -RZ, RZ, 0, 0 ;  /* 0x00000000ff0e7431 */ /* 0x000fe200000001ff */
[----:B------:R-:W-:Y:S01]  /*1950*/  CS2R R8, SRZ ;  /* 0x0000000000087805 */ /* 0x000fe2000001ff00 */
[----:B------:R-:W-:Y:S01]  /*1960*/  IMAD.MOV.U32 R15, RZ, RZ, 0x1 ;  /* 0x00000001ff0f7424 */ /* 0x000fe200078e00ff */
[----:B------:R-:W-:-:S13]  /*1970*/  ISETP.GT.AND.EX P0, PT, R10, RZ, PT, P0 ;  /* 0x000000ff0a00720c */ /* 0x000fda0003f04300 */
[----:B------:R-:W-:Y:S05]  /*1980*/  @!P0 BRA `(.L_x_57) ;  /* 0x0000000000c08947 */ /* 0x000fea0003800000 */
[----:B-----5:R-:W-:Y:S01]  /*1990*/  IADD3 R4, P0, PT, -R8, R0, RZ ;  /* 0x0000000008047210 */ /* 0x020fe20007f1e1ff */
        /* <DEDUP_REMOVED lines=10> */
.L_x_61:
[----:B------:R-:W-:Y:S01]  /*1a40*/  IADD3 R8, P1, PT, R8, 0x10, RZ ;  /* 0x0000001008087810 */ /* 0x000fe20007f3e0ff */
[----:B------:R-:W-:Y:S02]  /*1a50*/  IMAD R11, R14, 0x81bf1, RZ ;  /* 0x00081bf10e0b7824 */ /* 0x000fe400078e02ff */
[----:B------:R-:W-:-:S04]  /*1a60*/  IMAD.WIDE.U32 R30, R15, 0x81bf1, RZ ;  /* 0x00081bf10f1e7825 */ /* 0x000fc800078e00ff */
[----:B------:R-:W-:Y:S01]  /*1a70*/  IMAD.X R9, RZ, RZ, R9, P1 ;  /* 0x000000ffff097224 */ /* 0x000fe200008e0609 */
[----:B------:R-:W-:Y:S01]  /*1a80*/  ISETP.GE.U32.AND P1, PT, R8, R37, PT ;  /* 0x000000250800720c */ /* 0x000fe20003f26070 */
[----:B------:R-:W-:Y:S02]  /*1a90*/  IMAD.IADD R11, R31, 0x1, R11 ;  /* 0x000000011f0b7824 */ /* 0x000fe400078e020b */
[----:B------:R-:W-:Y:S01]  /*1aa0*/  IMAD.WIDE.U32 R4, R30, 0x51, RZ ;  /* 0x000000511e047825 */ /* 0x000fe200078e00ff */
[----:B------:R-:W-:-:S03]  /*1ab0*/  ISETP.GE.AND.EX P1, PT, R9, R21, PT, P1 ;  /* 0x000000150900720c */ /* 0x000fc60003f26310 */
[----:B------:R-:W-:-:S04]  /*1ac0*/  IMAD R15, R11, 0x51, RZ ;  /* 0x000000510b0f7824 */ /* 0x000fc800078e02ff */
[----:B------:R-:W-:Y:S02]  /*1ad0*/  IMAD.IADD R14, R5, 0x1, R15 ;  /* 0x00000001050e7824 */ /* 0x000fe400078e020f */
[----:B------:R-:W-:-:S04]  /*1ae0*/  IMAD.MOV.U32 R15, RZ, RZ, R4 ;  /* 0x000000ffff0f7224 */ /* 0x000fc800078e0004 */
[----:B------:R-:W-:Y:S05]  /*1af0*/  @!P1 BRA `(.L_x_61) ;  /* 0xfffffffc00d09947 */ /* 0x000fea000383ffff */
[----:B------:R-:W-:Y:S05]  /*1b00*/  BSYNC.RECONVERGENT B8 ;  /* 0x0000000000087941 */ /* 0x000fea0003800200 */
.L_x_60:
[----:B------:R-:W-:-:S07]  /*1b10*/  IMAD.MOV.U32 R31, RZ, RZ, R11 ;  /* 0x000000ffff1f7224 */ /* 0x000fce00078e000b */
.L_x_59:
[----:B------:R-:W-:Y:S05]  /*1b20*/  BSYNC.RECONVERGENT B5 ;  /* 0x0000000000057941 */ /* 0x000fea0003800200 */
.L_x_58:
        /* <DEDUP_REMOVED lines=10> */
[----:B------:R-:W-:Y:S01]  /*1bd0*/  IMAD.MOV.U32 R30, RZ, RZ, R4 ;  /* 0x000000ffff1e7224 */ /* 0x000fe200078e0004 */
[----:B------:R-:W-:Y:S01]  /*1be0*/  IADD3 R31, PT, PT, R5, R31, RZ ;  /* 0x0000001f051f7210 */ /* 0x000fe20007ffe0ff */
[----:B------:R-:W-:-:S04]  /*1bf0*/  IMAD.WIDE.U32 R4, R4, 0x51, RZ ;  /* 0x0000005104047825 */ /* 0x000fc800078e00ff */
[----:B------:R-:W-:Y:S02]  /*1c00*/  IMAD R11, R31, 0x51, RZ ;  /* 0x000000511f0b7824 */ /* 0x000fe400078e02ff */
[----:B------:R-:W-:Y:S02]  /*1c10*/  IMAD.MOV.U32 R15, RZ, RZ, R4 ;  /* 0x000000ffff0f7224 */ /* 0x000fe400078e0004 */
[----:B------:R-:W-:Y:S02]  /*1c20*/  IMAD.IADD R14, R5, 0x1, R11 ;  /* 0x00000001050e7824 */ /* 0x000fe400078e020b */
[----:B------:R-:W-:-:S07]  /*1c30*/  IMAD.X R9, RZ, RZ, R9, P1 ;  /* 0x000000ffff097224 */ /* 0x000fce00008e0609 */
.L_x_63:
[----:B------:R-:W-:Y:S05]  /*1c40*/  BSYNC.RECONVERGENT B5 ;  /* 0x0000000000057941 */ /* 0x000fea0003800200 */
.L_x_62:
[----:B------:R-:W-:-:S04]  /*1c50*/  ISETP.EQ.U32.AND P1, PT, R8, R0, PT ;  /* 0x000000000800720c */ /* 0x000fc80003f22070 */
[----:B------:R-:W-:-:S13]  /*1c60*/  ISETP.EQ.AND.EX P1, PT, R9, R10, PT, P1 ;  /* 0x0000000a0900720c */ /* 0x000fda0003f22310 */
[----:B------:R-:W-:Y:S05]  /*1c70*/  @!P0 BREAK.RELIABLE P1, B4 ;  /* 0x0000000000048942 */ /* 0x000fea0000800100 */
[----:B------:R-:W-:Y:S05]  /*1c80*/  @!P0 BRA P1, `(.L_x_64) ;  /* 0x0000000000388947 */ /* 0x000fea0000800000 */
.L_x_57:
[----:B------:R-:W-:Y:S05]  /*1c90*/  BSYNC.RELIABLE B4 ;  /* 0x0000000000047941 */ /* 0x000fea0003800100 */
.L_x_56:
[----:B------:R-:W-:Y:S01]  /*1ca0*/  BSSY.RECONVERGENT B4, `(.L_x_64) ;  /* 0x000000c000047945 */ /* 0x000fe20003800200 */
.L_x_65:
[----:B------:R-:W-:Y:S01]  /*1cb0*/  IADD3 R8, P0, PT, R8, 0x4, RZ ;  /* 0x0000000408087810 */ /* 0x000fe20007f1e0ff */
[----:B------:R-:W-:Y:S02]  /*1cc0*/  IMAD R11, R14, 0x51, RZ ;  /* 0x000000510e0b7824 */ /* 0x000fe400078e02ff */
[----:B-----5:R-:W-:-:S04]  /*1cd0*/  IMAD.WIDE.U32 R4, R15, 0x51, RZ ;  /* 0x000000510f047825 */ /* 0x020fc800078e00ff */
[----:B------:R-:W-:Y:S01]  /*1ce0*/  IMAD.X R9, RZ, RZ, R9, P0 ;  /* 0x000000ffff097224 */ /* 0x000fe200000e0609 */
[----:B------:R-:W-:Y:S01]  /*1cf0*/  ISETP.NE.U32.AND P0, PT, R8, R0, PT ;  /* 0x000000000800720c */ /* 0x000fe20003f05070 */
[----:B------:R-:W-:Y:S01]  /*1d00*/  IMAD.MOV.U32 R31, RZ, RZ, R14 ;  /* 0x000000ffff1f7224 */ /* 0x000fe200078e000e */
[----:B------:R-:W-:Y:S01]  /*1d10*/  IADD3 R14, PT, PT, R5, R11, RZ ;  /* 0x0000000b050e7210 */ /* 0x000fe20007ffe0ff */
[----:B------:R-:W-:Y:S01]  /*1d20*/  IMAD.MOV.U32 R30, RZ, RZ, R15 ;  /* 0x000000ffff1e7224 */ /* 0x000fe200078e000f */
[----:B------:R-:W-:Y:S01]  /*1d30*/  ISETP.NE.AND.EX P0, PT, R9, R10, PT, P0 ;  /* 0x0000000a0900720c */ /* 0x000fe20003f05300 */
[----:B------:R-:W-:-:S12]  /*1d40*/  IMAD.MOV.U32 R15, RZ, RZ, R4 ;  /* 0x000000ffff0f7224 */ /* 0x000fd800078e0004 */
[----:B------:R-:W-:Y:S05]  /*1d50*/  @P0 BRA `(.L_x_65) ;  /* 0xfffffffc00d40947 */ /* 0x000fea000383ffff */
[----:B------:R-:W-:Y:S05]  /*1d60*/  BSYNC.RECONVERGENT B4 ;  /* 0x0000000000047941 */ /* 0x000fea0003800200 */
.L_x_64:
[----:B------:R-:W-:Y:S05]  /*1d70*/  BSYNC.RECONVERGENT B3 ;  /* 0x0000000000037941 */ /* 0x000fea0003800200 */
.L_x_55:
[----:B------:R-:W-:Y:S02]  /*1d80*/  IMAD R9, R31, 0xf3, RZ ;  /* 0x000000f31f097824 */ /* 0x000fe400078e02ff */
[----:B------:R-:W-:-:S04]  /*1d90*/  IMAD.WIDE.U32 R4, R30, 0xf3, RZ ;  /* 0x000000f31e047825 */ /* 0x000fc800078e00ff */
[----:B------:R-:W-:Y:S02]  /*1da0*/  IMAD.IADD R0, R5, 0x1, R9 ;  /* 0x0000000105007824 */ /* 0x000fe400078e0209 */
[----:B------:R-:W-:-:S07]  /*1db0*/  IMAD.MOV.U32 R8, RZ, RZ, R4 ;  /* 0x000000ffff087224 */ /* 0x000fce00078e0004 */
.L_x_54:
[----:B------:R-:W-:Y:S05]  /*1dc0*/  BSYNC.RECONVERGENT B2 ;  /* 0x0000000000027941 */ /* 0x000fea0003800200 */
.L_x_53:
[----:B------:R-:W-:-:S04]  /*1dd0*/  ISETP.NE.U32.AND P0, PT, R3, RZ, PT ;  /* 0x000000ff0300720c */ /* 0x000fc80003f05070 */
[----:B------:R-:W-:-:S13]  /*1de0*/  ISETP.NE.AND.EX P0, PT, RZ, RZ, PT, P0 ;  /* 0x000000ffff00720c */ /* 0x000fda0003f05300 */
[----:B------:R-:W-:Y:S05]  /*1df0*/  @!P0 BRA `(.L_x_52) ;  /* 0x0000000000308947 */ /* 0x000fea0003800000 */
[----:B------:R-:W-:Y:S01]  /*1e00*/  ISETP.NE.U32.AND P0, PT, R3, 0x1, PT ;  /* 0x000000010300780c */ /* 0x000fe20003f05070 */
[----:B------:R-:W-:Y:S02]  /*1e10*/  IMAD.MOV.U32 R14, RZ, RZ, R0 ;  /* 0x000000ffff0e7224 */ /* 0x000fe400078e0000 */
[----:B------:R-:W-:Y:S01]  /*1e20*/  IMAD.MOV.U32 R15, RZ, RZ, R8 ;  /* 0x000000ffff0f7224 */ /* 0x000fe200078e0008 */
[----:B------:R-:W-:-:S13]  /*1e30*/  ISETP.NE.AND.EX P0, PT, RZ, RZ, PT, P0 ;  /* 0x000000ffff00720c */ /* 0x000fda0003f05300 */
[----:B------:R-:W-:Y:S01]  /*1e40*/  @P0 ISETP.NE.U32.AND P1, PT, R3, 0x2, PT ;  /* 0x000000020300080c */ /* 0x000fe20003f25070 */
[----:B-----5:R-:W-:-:S03]  /*1e50*/  @P0 IMAD.MOV.U32 R5, RZ, RZ, 0x3 ;  /* 0x00000003ff050424 */ /* 0x020fc600078e00ff */
[----:B------:R-:W-:-:S04]  /*1e60*/  @P0 ISETP.NE.AND.EX P1, PT, RZ, RZ, PT, P1 ;  /* 0x000000ffff00020c */ /* 0x000fc80003f25310 */
[----:B------:R-:W-:-:S05]  /*1e70*/  @P0 SEL R5, R5, 0x9, !P1 ;  /* 0x0000000905050807 */ /* 0x000fca0004800000 */
[-C--:B------:R-:W-:Y:S02]  /*1e80*/  @P0 IMAD R3, R0, R5.reuse, RZ ;  /* 0x0000000500030224 */ /* 0x080fe400078e02ff */
[----:B------:R-:W-:-:S04]  /*1e90*/  @P0 IMAD.WIDE.U32 R4, R8, R5, RZ ;  /* 0x0000000508040225 */ /* 0x000fc800078e00ff */
[----:B------:R-:W-:Y:S01]  /*1ea0*/  @P0 IMAD.IADD R14, R5, 0x1, R3 ;  /* 0x00000001050e0824 */ /* 0x000fe200078e0203 */
[----:B------:R-:W-:-:S07]  /*1eb0*/  @P0 MOV R15, R4 ;  /* 0x00000004000f0202 */ /* 0x000fce0000000f00 */
.L_x_52:
[----:B------:R-:W-:Y:S05]  /*1ec0*/  BSYNC.RECONVERGENT B1 ;  /* 0x0000000000017941 */ /* 0x000fea0003800200 */
.L_x_51:
[----:B------:R-:W-:Y:S01]  /*1ed0*/  LOP3.LUT R7, R16, R7, RZ, 0xfc, !PT ;  /* 0x0000000710077212 */ /* 0x000fe200078efcff */
[----:B------:R-:W-:Y:S03]  /*1ee0*/  BSSY.RECONVERGENT B1, `(.L_x_66) ;  /* 0x000001d000017945 */ /* 0x000fe60003800200 */
[----:B------:R-:W-:-:S13]  /*1ef0*/  ISETP.NE.U32.AND P0, PT, R7, RZ, PT ;  /* 0x000000ff0700720c */ /* 0x000fda0003f05070 */
[----:B------:R-:W-:Y:S05]  /*1f00*/  @P0 BRA `(.L_x_67) ;  /* 0x0000000000540947 */ /* 0x000fea0003800000 */
[----:B------:R-:W0:Y:S01]  /*1f10*/  I2F.U32.RP R0, R6 ;  /* 0x0000000600007306 */ /* 0x000e220000209000 */
[----:B------:R-:W-:-:S07]  /*1f20*/  ISETP.NE.U32.AND P2, PT, R6, RZ, PT ;  /* 0x000000ff0600720c */ /* 0x000fce0003f45070 */
[----:B0-----:R-:W0:Y:S02]  /*1f30*/  MUFU.RCP R0, R0 ;  /* 0x0000000000007308 */ /* 0x001e240000001000 */
[----:B0----5:R-:W-:-:S06]  /*1f40*/  VIADD R4, R0, 0xffffffe ;  /* 0x0ffffffe00047836 */ /* 0x021fcc0000000000 */
        /* <DEDUP_REMOVED lines=9> */
[----:B------:R-:W-:Y:S02]  /*1fe0*/  @P0 IMAD.IADD R5, R5, 0x1, -R6 ;  /* 0x0000000105050824 */ /* 0x000fe400078e0a06 */
[----:B------:R-:W-:-:S03]  /*1ff0*/  @P0 VIADD R3, R3, 0x1 ;  /* 0x0000000103030836 */ /* 0x000fc60000000000 */
[----:B------:R-:W-:Y:S01]  /*2000*/  ISETP.GE.U32.AND P1, PT, R5, R6, PT ;  /* 0x000000060500720c */ /* 0x000fe20003f26070 */
[----:B------:R-:W-:-:S12]  /*2010*/  IMAD.MOV.U32 R5, RZ, RZ, RZ ;  /* 0x000000ffff057224 */ /* 0x000fd800078e00ff */
[----:B------:R-:W-:Y:S01]  /*2020*/  @P1 VIADD R3, R3, 0x1 ;  /* 0x0000000103031836 */ /* 0x000fe20000000000 */
[----:B------:R-:W-:-:S04]  /*2030*/  @!P2 LOP3.LUT R3, RZ, R6, RZ, 0x33, !PT ;  /* 0x00000006ff03a212 */ /* 0x000fc800078e33ff */
[----:B------:R-:W-:Y:S01]  /*2040*/  MOV R4, R3 ;  /* 0x0000000300047202 */ /* 0x000fe20000000f00 */
[----:B------:R-:W-:Y:S06]  /*2050*/  BRA `(.L_x_68) ;  /* 0x0000000000147947 */ /* 0x000fec0003800000 */
.L_x_67:
[----:B------:R-:W-:Y:S01]  /*2060*/  IMAD.MOV.U32 R0, RZ, RZ, R20 ;  /* 0x000000ffff007224 */ /* 0x000fe200078e0014 */
[----:B------:R-:W-:Y:S01]  /*2070*/  MOV R6, 0x20a0 ;  /* 0x000020a000067802 */ /* 0x000fe20000000f00 */
[----:B------:R-:W-:-:S07]  /*2080*/  IMAD.MOV.U32 R3, RZ, RZ, R16 ;  /* 0x000000ffff037224 */ /* 0x000fce00078e0010 */
[----:B-12-45:R-:W-:Y:S05]  /*2090*/  CALL.REL.NOINC `($__internal_0_$__cuda_sm20_div_s64) ;  /* 0x0000001c00607944 */ /* 0x036fea0003c00000 */
[----:B------:R-:W-:-:S07]  /*20a0*/  IMAD.MOV.U32 R5, RZ, RZ, R3 ;  /* 0x000000ffff057224 */ /* 0x000fce00078e0003 */
.L_x_68:
[----:B------:R-:W-:Y:S05]  /*20b0*/  BSYNC.RECONVERGENT B1 ;  /* 0x0000000000017941 */ /* 0x000fea0003800200 */
.L_x_66:
[----:B------:R-:W0:Y:S02]  /*20c0*/  LDCU.64 UR4, c[0x0][0x398] ;  /* 0x00007300ff0477ac */ /* 0x000e240008000a00 */
[----:B0-----:R-:W-:-:S04]  /*20d0*/  IADD3 R12, P0, PT, R12, UR4, RZ ;  /* 0x000000040c0c7c10 */ /* 0x001fc8000ff1e0ff */
[----:B------:R-:W-:-:S06]  /*20e0*/  IADD3.X R13, PT, PT, R13, UR5, RZ, P0, !PT ;  /* 0x000000050d0d7c10 */ /* 0x000fcc00087fe4ff */
[----:B------:R-:W3:Y:S01]  /*20f0*/  LDG.E.64 R12, desc[UR36][R12.64] ;  /* 0x000000240c0c7981 */ /* 0x000ee2000c1e1b00 */
[----:B------:R-:W-:-:S04]  /*2100*/  IMAD R3, R5, R15, RZ ;  /* 0x0000000f05037224 */ /* 0x000fc800078e02ff */
[-C--:B------:R-:W-:Y:S02]  /*2110*/  IMAD R3, R14, R4.reuse, R3 ;  /* 0x000000040e037224 */ /* 0x080fe400078e0203 */
[----:B---3--:R-:W-:-:S04]  /*2120*/  IMAD.WIDE.U32 R4, R15, R4, R12 ;  /* 0x000000040f047225 */ /* 0x008fc800078e000c */
[----:B------:R-:W-:-:S07]  /*2130*/  IMAD.IADD R5, R5, 0x1, R3 ;  /* 0x0000000105057824 */ /* 0x000fce00078e0203 */
.L_x_50:
[----:B------:R-:W-:Y:S05]  /*2140*/  BSYNC.RECONVERGENT B0 ;  /* 0x0000000000007941 */ /* 0x000fea0003800200 */
.L_x_49:
[----:B-----5:R-:W-:-:S04]  /*2150*/  ISETP.NE.U32.AND P0, PT, R4, 0x1, PT ;  /* 0x000000010400780c */ /* 0x020fc80003f05070 */
[----:B------:R-:W-:-:S13]  /*2160*/  ISETP.NE.AND.EX P0, PT, R5, RZ, PT, P0 ;  /* 0x000000ff0500720c */ /* 0x000fda0003f05300 */
[----:B------:R-:W-:Y:S05]  /*2170*/  @!P0 BRA `(.L_x_13) ;  /* 0x0000000000188947 */ /* 0x000fea0003800000 */
[----:B------:R-:W-:Y:S05]  /*2180*/  BRA `(.L_x_69) ;  /* 0xfffffff0006c7947 */ /* 0x000fea000383ffff */
.L_x_44:
[----:B------:R-:W0:Y:S02]  /*2190*/  LDC.64 R4, c[0x0][0x3b8] ;  /* 0x0000ee00ff047b82 */ /* 0x000e240000000a00 */
[----:B0-----:R-:W-:-:S06]  /*21a0*/  IMAD.WIDE R4, R0, 0x8, R4 ;  /* 0x0000000800047825 */ /* 0x001fcc00078e0204 */
[----:B------:R-:W3:Y:S02]  /*21b0*/  LDG.E.64 R4, desc[UR36][R4.64] ;  /* 0x0000002404047981 */ /* 0x000ee4000c1e1b00 */
[----:B---3--:R-:W-:-:S05]  /*21c0*/  IADD3 R28, P0, PT, R4, R28, RZ ;  /* 0x0000001c041c7210 */ /* 0x008fca0007f1e0ff */
[----:B------:R-:W-:-:S08]  /*21d0*/  IMAD.X R27, R5, 0x1, R27, P0 ;  /* 0x00000001051b7824 */ /* 0x000fd000000e061b */
.L_x_13:
[----:B------:R-:W-:Y:S05]  /*21e0*/  BSYNC.RECONVERGENT B7 ;  /* 0x0000000000077941 */ /* 0x000fea0003800200 */
.L_x_12:
[----:B------:R-:W3:Y:S01]  /*21f0*/  LDCU.64 UR4, c[0x0][0x3d0] ;  /* 0x00007a00ff0477ac */ /* 0x000ee20008000a00 */
[----:B------:R-:W-:-:S05]  /*2200*/  IADD3 R22, P0, PT, R18, R22, RZ ;  /* 0x0000001612167210 */ /* 0x000fca0007f1e0ff */
[----:B------:R-:W-:Y:S01]  /*2210*/  IMAD.X R19, RZ, RZ, R19, P0 ;  /* 0x000000ffff137224 */ /* 0x000fe200000e0613 */
[----:B---3--:R-:W-:-:S04]  /*2220*/  ISETP.GT.U32.AND P0, PT, R22, UR4, PT ;  /* 0x0000000416007c0c */ /* 0x008fc8000bf04070 */
[----:B------:R-:W-:-:S13]  /*2230*/  ISETP.GT.AND.EX P0, PT, R19, UR5, PT, P0 ;  /* 0x0000000513007c0c */ /* 0x000fda000bf04300 */
[----:B------:R-:W-:Y:S05]  /*2240*/  @!P0 BRA `(.L_x_70) ;  /* 0xffffffe000988947 */ /* 0x000fea000383ffff */
[----:B------:R-:W-:Y:S05]  /*2250*/  BRA `(.L_x_10) ;  /* 0x0000001800d47947 */ /* 0x000fea0003800000 */
.L_x_11:
[----:B------:R-:W-:Y:S02]  /*2260*/  HFMA2 R28, -RZ, RZ, 0, 0 ;  /* 0x00000000ff1c7431 */ /* 0x000fe400000001ff */
[----:B------:R-:W-:-:S07]  /*2270*/  IMAD.MOV.U32 R27, RZ, RZ, RZ ;  /* 0x000000ffff1b7224 */ /* 0x000fce00078e00ff */
.L_x_123:
        /* <DEDUP_REMOVED lines=8> */
[----:B------:R-:W-:Y:S02]  /*2300*/  IMAD.MOV.U32 R6, RZ, RZ, R22 ;  /* 0x000000ffff067224 */ /* 0x000fe400078e0016 */
[----:B------:R-:W-:-:S07]  /*2310*/  IMAD.MOV.U32 R7, RZ, RZ, R19 ;  /* 0x000000ffff077224 */ /* 0x000fce00078e0013 */
.L_x_98:
[----:B------:R-:W-:Y:S01]  /*2320*/  ISETP.GT.U32.AND P0, PT, R6, UR40, PT ;  /* 0x0000002806007c0c */ /* 0x000fe2000bf04070 */
[----:B------:R-:W-:Y:S02]  /*2330*/  IMAD.MOV.U32 R21, RZ, RZ, R6 ;  /* 0x000000ffff157224 */ /* 0x000fe400078e0006 */
[----:B------:R-:W-:Y:S01]  /*2340*/  IMAD.MOV.U32 R20, RZ, RZ, R7 ;  /* 0x000000ffff147224 */ /* 0x000fe200078e0007 */
[----:B------:R-:W-:-:S13]  /*2350*/  ISETP.GT.AND.EX P0, PT, R7, UR41, PT, P0 ;  /* 0x0000002907007c0c */ /* 0x000fda000bf04300 */
[----:B------:R-:W-:Y:S05]  /*2360*/  @!P0 BRA `(.L_x_74) ;  /* 0x0000000c000c8947 */ /* 0x000fea0003800000 */
[----:B------:R-:W3:Y:S01]  /*2370*/  LDCU UR4, c[0x0][0x38c] ;  /* 0x00007180ff0477ac */ /* 0x000ee20008000800 */
[----:B------:R-:W-:Y:S01]  /*2380*/  BSSY.RECONVERGENT B0, `(.L_x_75) ;  /* 0x000001e000007945 */ /* 0x000fe20003800200 */
[----:B---3--:R-:W-:-:S04]  /*2390*/  LOP3.LUT R0, R7, UR4, RZ, 0xfc, !PT ;  /* 0x0000000407007c12 */ /* 0x008fc8000f8efcff */
[----:B------:R-:W-:-:S13]  /*23a0*/  ISETP.NE.U32.AND P0, PT, R0, RZ, PT ;  /* 0x000000ff0000720c */ /* 0x000fda0003f05070 */
[----:B------:R-:W-:Y:S05]  /*23b0*/  @P0 BRA `(.L_x_76) ;  /* 0x0000000000500947 */ /* 0x000fea0003800000 */
[----:B------:R-:W3:Y:S01]  /*23c0*/  LDCU UR4, c[0x0][0x388] ;  /* 0x00007100ff0477ac */ /* 0x000ee20008000800 */
[----:B------:R-:W-:Y:S01]  /*23d0*/  IMAD.MOV.U32 R11, RZ, RZ, RZ ;  /* 0x000000ffff0b7224 */ /* 0x000fe200078e00ff */
[----:B---3--:R-:W3:Y:S01]  /*23e0*/  I2F.U32.RP R8, UR4 ;  /* 0x0000000400087d06 */ /* 0x008ee20008209000 */
[----:B------:R-:W-:-:S07]  /*23f0*/  ISETP.NE.U32.AND P1, PT, RZ, UR4, PT ;  /* 0x00000004ff007c0c */ /* 0x000fce000bf25070 */
[----:B---3--:R-:W0:Y:S02]  /*2400*/  MUFU.RCP R8, R8 ;  /* 0x0000000800087308 */ /* 0x008e240000001000 */
[----:B0-----:R-:W-:-:S06]  /*2410*/  VIADD R4, R8, 0xffffffe ;  /* 0x0ffffffe08047836 */ /* 0x001fcc0000000000 */
[----:B------:R0:W3:Y:S02]  /*2420*/  F2I.FTZ.U32.TRUNC.NTZ R5, R4 ;  /* 0x0000000400057305 */ /* 0x0000e4000021f000 */
[----:B0-----:R-:W-:Y:S01]  /*2430*/  MOV R4, RZ ;  /* 0x000000ff00047202 */ /* 0x001fe20000000f00 */
        /* <DEDUP_REMOVED lines=12> */
.L_x_76:
[----:B0-----:R-:W-:Y:S01]  /*2500*/  IMAD.MOV.U32 R4, RZ, RZ, R6 ;  /* 0x000000ffff047224 */ /* 0x001fe200078e0006 */
[----:B------:R-:W-:Y:S01]  /*2510*/  MOV R0, 0x2540 ;  /* 0x0000254000007802 */ /* 0x000fe20000000f00 */
[----:B------:R-:W-:-:S07]  /*2520*/  IMAD.MOV.U32 R5, RZ, RZ, R7 ;  /* 0x000000ffff057224 */ /* 0x000fce00078e0007 */
[----:B-12-4-:R-:W-:Y:S05]  /*2530*/  CALL.REL.NOINC `($__internal_1_$__cuda_sm20_rem_s64) ;  /* 0x0000001c00847944 */ /* 0x016fea0003c00000 */
[----:B------:R-:W-:Y:S01]  /*2540*/  IMAD.MOV.U32 R10, RZ, RZ, R9 ;  /* 0x000000ffff0a7224 */ /* 0x000fe200078e0009 */
[----:B------:R-:W-:-:S07]  /*2550*/  MOV R11, R3 ;  /* 0x00000003000b7202 */ /* 0x000fce0000000f00 */
.L_x_77:
[----:B------:R-:W-:Y:S05]  /*2560*/  BSYNC.RECONVERGENT B0 ;  /* 0x0000000000007941 */ /* 0x000fea0003800200 */
.L_x_75:
        /* <DEDUP_REMOVED lines=37> */
[----:B------:R-:W-:Y:S02]  /*27c0*/  IMAD.MOV.U32 R15, RZ, RZ, 0x1 ;  /* 0x00000001ff0f7424 */ /* 0x000fe400078e00ff */
[----:B------:R-:W-:Y:S01]  /*27d0*/  IMAD.MOV.U32 R14, RZ, RZ, RZ ;  /* 0x000000ffff0e7224 */ /* 0x000fe200078e00ff */
[----:B------:R-:W-:-:S13]  /*27e0*/  ISETP.GT.AND.EX P0, PT, R10, RZ, PT, P0 ;  /* 0x000000ff0a00720c */ /* 0x000fda0003f04300 */
[----:B------:R-:W-:Y:S05]  /*27f0*/  @!P0 BRA `(.L_x_86) ;  /* 0x0000000000a48947 */ /* 0x000fea0003800000 */
[----:B------:R-:W-:Y:S01]  /*2800*/  ISETP.GT.U32.AND P1, PT, R3, 0xc, PT ;  /* 0x0000000c0300780c */ /* 0x000fe20003f24070 */
[----:B------:R-:W-:Y:S01]  /*2810*/  BSSY.RECONVERGENT B5, `(.L_x_87) ;  /* 0x0000014000057945 */ /* 0x000fe20003800200 */
[----:B------:R-:W-:Y:S02]  /*2820*/  PLOP3.LUT P0, PT, PT, PT, PT, 0x80, 0x8 ;  /* 0x000000000008781c */ /* 0x000fe40003f0f070 */
[----:B------:R-:W-:-:S13]  /*2830*/  ISETP.GT.AND.EX P1, PT, R10, RZ, PT, P1 ;  /* 0x000000ff0a00720c */ /* 0x000fda0003f24310 */
[----:B------:R-:W-:Y:S05]  /*2840*/  @!P1 BRA `(.L_x_88) ;  /* 0x0000000000409947 */ /* 0x000fea0003800000 */
[----:B------:R-:W-:Y:S01]  /*2850*/  BSSY.RECONVERGENT B8, `(.L_x_89) ;  /* 0x000000e000087945 */ /* 0x000fe20003800200 */
[----:B------:R-:W-:-:S13]  /*2860*/  PLOP3.LUT P0, PT, PT, PT, PT, 0x8, 0x80 ;  /* 0x000000000080781c */ /* 0x000fda0003f0e170 */
.L_x_90:
[----:B------:R-:W-:Y:S01]  /*2870*/  IADD3 R3, P1, PT, R3, -0x10, RZ ;  /* 0xfffffff003037810 */ /* 0x000fe20007f3e0ff */
[----:B-----5:R-:W-:Y:S02]  /*2880*/  IMAD R7, R14, 0x81bf1, RZ ;  /* 0x00081bf10e077824 */ /* 0x020fe400078e02ff */
[----:B------:R-:W-:Y:S01]  /*2890*/  IMAD.WIDE.U32 R30, R15, 0x81bf1, RZ ;  /* 0x00081bf10f1e7825 */ /* 0x000fe200078e00ff */
[----:B------:R-:W-:Y:S02]  /*28a0*/  IADD3.X R10, PT, PT, R10, -0x1, RZ, P1, !PT ;  /* 0xffffffff0a0a7810 */ /* 0x000fe40000ffe4ff */
[----:B------:R-:W-:Y:S02]  /*28b0*/  ISETP.GT.U32.AND P1, PT, R3, 0xc, PT ;  /* 0x0000000c0300780c */ /* 0x000fe40003f24070 */
[----:B------:R-:W-:Y:S01]  /*28c0*/  IADD3 R8, PT, PT, R31, R7, RZ ;  /* 0x000000071f087210 */ /* 0x000fe20007ffe0ff */
[----:B------:R-:W-:Y:S01]  /*28d0*/  IMAD.WIDE.U32 R6, R30, 0x51, RZ ;  /* 0x000000511e067825 */ /* 0x000fe200078e00ff */
[----:B------:R-:W-:-:S03]  /*28e0*/  ISETP.GT.AND.EX P1, PT, R10, RZ, PT, P1 ;  /* 0x000000ff0a00720c */ /* 0x000fc60003f24310 */
[----:B------:R-:W-:Y:S02]  /*28f0*/  IMAD R9, R8, 0x51, RZ ;  /* 0x0000005108097824 */ /* 0x000fe400078e02ff */
[----:B------:R-:W-:Y:S02]  /*2900*/  IMAD.MOV.U32 R15, RZ, RZ, R6 ;  /* 0x000000ffff0f7224 */ /* 0x000fe400078e0006 */
[----:B------:R-:W-:-:S06]  /*2910*/  IMAD.IADD R14, R7, 0x1, R9 ;  /* 0x00000001070e7824 */ /* 0x000fcc00078e0209 */
[----:B------:R-:W-:Y:S05]  /*2920*/  @P1 BRA `(.L_x_90) ;  /* 0xfffffffc00d01947 */ /* 0x000fea000383ffff */
[----:B------:R-:W-:Y:S05]  /*2930*/  BSYNC.RECONVERGENT B8 ;  /* 0x0000000000087941 */ /* 0x000fea0003800200 */
.L_x_89:
[----:B------:R-:W-:-:S07]  /*2940*/  IMAD.MOV.U32 R31, RZ, RZ, R8 ;  /* 0x000000ffff1f7224 */ /* 0x000fce00078e0008 */
.L_x_88:
[----:B------:R-:W-:Y:S05]  /*2950*/  BSYNC.RECONVERGENT B5 ;  /* 0x0000000000057941 */ /* 0x000fea0003800200 */
.L_x_87:
[----:B------:R-:W-:Y:S01]  /*2960*/  ISETP.GT.U32.AND P1, PT, R3, 0x4, PT ;  /* 0x000000040300780c */ /* 0x000fe20003f24070 */
[----:B------:R-:W-:Y:S03]  /*2970*/  BSSY.RECONVERGENT B5, `(.L_x_91) ;  /* 0x000000d000057945 */ /* 0x000fe60003800200 */
[----:B------:R-:W-:-:S13]  /*2980*/  ISETP.GT.AND.EX P1, PT, R10, RZ, PT, P1 ;  /* 0x000000ff0a00720c */ /* 0x000fda0003f24310 */
[----:B------:R-:W-:Y:S05]  /*2990*/  @!P1 BRA `(.L_x_92) ;  /* 0x0000000000289947 */ /* 0x000fea0003800000 */
[----:B-----5:R-:W-:Y:S01]  /*29a0*/  IMAD R7, R14, 0x51, RZ ;  /* 0x000000510e077824 */ /* 0x020fe200078e02ff */
[----:B------:R-:W-:Y:S01]  /*29b0*/  IADD3 R3, P1, PT, R3, -0x8, RZ ;  /* 0xfffffff803037810 */ /* 0x000fe20007f3e0ff */
[----:B------:R-:W-:Y:S01]  /*29c0*/  IMAD.WIDE.U32 R30, R15, 0x51, RZ ;  /* 0x000000510f1e7825 */ /* 0x000fe200078e00ff */
[----:B------:R-:W-:Y:S02]  /*29d0*/  PLOP3.LUT P0, PT, PT, PT, PT, 0x8, 0x80 ;  /* 0x000000000080781c */ /* 0x000fe40003f0e170 */
[----:B------:R-:W-:Y:S01]  /*29e0*/  IADD3.X R10, PT, PT, R10, -0x1, RZ, P1, !PT ;  /* 0xffffffff0a0a7810 */ /* 0x000fe20000ffe4ff */
[----:B------:R-:W-:Y:S02]  /*29f0*/  IMAD.IADD R31, R31, 0x1, R7 ;  /* 0x000000011f1f7824 */ /* 0x000fe400078e0207 */
[----:B------:R-:W-:-:S04]  /*2a00*/  IMAD.WIDE.U32 R6, R30, 0x51, RZ ;  /* 0x000000511e067825 */ /* 0x000fc800078e00ff */
[----:B------:R-:W-:Y:S02]  /*2a10*/  IMAD R9, R31, 0x51, RZ ;  /* 0x000000511f097824 */ /* 0x000fe400078e02ff */
[----:B------:R-:W-:Y:S02]  /*2a20*/  IMAD.MOV.U32 R15, RZ, RZ, R6 ;  /* 0x000000ffff0f7224 */ /* 0x000fe400078e0006 */
[----:B------:R-:W-:-:S07]  /*2a30*/  IMAD.IADD R14, R7, 0x1, R9 ;  /* 0x00000001070e7824 */ /* 0x000fce00078e0209 */
.L_x_92:
[----:B------:R-:W-:Y:S05]  /*2a40*/  BSYNC.RECONVERGENT B5 ;  /* 0x0000000000057941 */ /* 0x000fea0003800200 */
.L_x_91:
[----:B------:R-:W-:-:S04]  /*2a50*/  ISETP.EQ.U32.AND P1, PT, R3, RZ, PT ;  /* 0x000000ff0300720c */ /* 0x000fc80003f22070 */
[----:B------:R-:W-:-:S13]  /*2a60*/  ISETP.EQ.AND.EX P1, PT, R10, RZ, PT, P1 ;  /* 0x000000ff0a00720c */ /* 0x000fda0003f22310 */
[----:B------:R-:W-:Y:S05]  /*2a70*/  @!P0 BREAK.RELIABLE P1, B4 ;  /* 0x0000000000048942 */ /* 0x000fea0000800100 */
[----:B------:R-:W-:Y:S05]  /*2a80*/  @!P0 BRA P1, `(.L_x_93) ;  /* 0x0000000000388947 */ /* 0x000fea0000800000 */
.L_x_86:
[----:B------:R-:W-:Y:S05]  /*2a90*/  BSYNC.RELIABLE B4 ;  /* 0x0000000000047941 */ /* 0x000fea0003800100 */
.L_x_85:
[----:B------:R-:W-:Y:S01]  /*2aa0*/  BSSY.RECONVERGENT B4, `(.L_x_93) ;  /* 0x000000c000047945 */ /* 0x000fe20003800200 */
.L_x_94:
[----:B------:R-:W-:Y:S01]  /*2ab0*/  IADD3 R3, P0, PT, R3, -0x4, RZ ;  /* 0xfffffffc03037810 */ /* 0x000fe20007f1e0ff */
[----:B------:R-:W-:Y:S01]  /*2ac0*/  IMAD R9, R14, 0x51, RZ ;  /* 0x000000510e097824 */ /* 0x000fe200078e02ff */
[----:B------:R-:W-:Y:S01]  /*2ad0*/  MOV R30, R15 ;  /* 0x0000000f001e7202 */ /* 0x000fe20000000f00 */
[----:B-----5:R-:W-:Y:S01]  /*2ae0*/  IMAD.WIDE.U32 R6, R15, 0x51, RZ ;  /* 0x000000510f067825 */ /* 0x020fe200078e00ff */
[----:B------:R-:W-:Y:S02]  /*2af0*/  IADD3.X R10, PT, PT, R10, -0x1, RZ, P0, !PT ;  /* 0xffffffff0a0a7810 */ /* 0x000fe400007fe4ff */
[----:B------:R-:W-:Y:S01]  /*2b00*/  ISETP.NE.U32.AND P0, PT, R3, RZ, PT ;  /* 0x000000ff0300720c */ /* 0x000fe20003f05070 */
[----:B------:R-:W-:Y:S02]  /*2b10*/  IMAD.MOV.U32 R31, RZ, RZ, R14 ;  /* 0x000000ffff1f7224 */ /* 0x000fe400078e000e */
[----:B------:R-:W-:Y:S01]  /*2b20*/  IMAD.IADD R14, R7, 0x1, R9 ;  /* 0x00000001070e7824 */ /* 0x000fe200078e0209 */
[----:B------:R-:W-:Y:S01]  /*2b30*/  ISETP.NE.AND.EX P0, PT, R10, RZ, PT, P0 ;  /* 0x000000ff0a00720c */ /* 0x000fe20003f05300 */
[----:B------:R-:W-:-:S12]  /*2b40*/  IMAD.MOV.U32 R15, RZ, RZ, R6 ;  /* 0x000000ffff0f7224 */ /* 0x000fd800078e0006 */
[----:B------:R-:W-:Y:S05]  /*2b50*/  @P0 BRA `(.L_x_94) ;  /* 0xfffffffc00d40947 */ /* 0x000fea000383ffff */
[----:B------:R-:W-:Y:S05]  /*2b60*/  BSYNC.RECONVERGENT B4 ;  /* 0x0000000000047941 */ /* 0x000fea0003800200 */
.L_x_93:
[----:B------:R-:W-:Y:S05]  /*2b70*/  BSYNC.RECONVERGENT B3 ;  /* 0x0000000000037941 */ /* 0x000fea0003800200 */
.L_x_84:
[----:B------:R-:W-:Y:S02]  /*2b80*/  IMAD R3, R31, 0xf3, RZ ;  /* 0x000000f31f037824 */ /* 0x000fe400078e02ff */
[----:B-----5:R-:W-:-:S04]  /*2b90*/  IMAD.WIDE.U32 R6, R30, 0xf3, RZ ;  /* 0x000000f31e067825 */ /* 0x020fc800078e00ff */
[----:B------:R-:W-:Y:S02]  /*2ba0*/  IMAD.IADD R3, R7, 0x1, R3 ;  /* 0x0000000107037824 */ /* 0x000fe400078e0203 */
[----:B------:R-:W-:-:S07]  /*2bb0*/  IMAD.MOV.U32 R9, RZ, RZ, R6 ;  /* 0x000000ffff097224 */ /* 0x000fce00078e0006 */
.L_x_83:
[----:B------:R-:W-:Y:S05]  /*2bc0*/  BSYNC.RECONVERGENT B2 ;  /* 0x0000000000027941 */ /* 0x000fea0003800200 */
.L_x_82:
        /* <DEDUP_REMOVED lines=13> */
[----:B------:R-:W-:Y:S01]  /*2ca0*/  @P0 IMAD.MOV.U32 R15, RZ, RZ, R6 ;  /* 0x000000ffff0f0224 */ /* 0x000fe200078e0006 */
[----:B------:R-:W-:-:S07]  /*2cb0*/  @P0 IADD3 R14, PT, PT, R7, R11, RZ ;  /* 0x0000000b070e0210 */ /* 0x000fce0007ffe0ff */
.L_x_81:
[----:B------:R-:W-:Y:S05]  /*2cc0*/  BSYNC.RECONVERGENT B1 ;  /* 0x0000000000017941 */ /* 0x000fea0003800200 */
.L_x_80:
[----:B------:R-:W-:Y:S01]  /*2cd0*/  LOP3.LUT R5, R20, R5, RZ, 0xfc, !PT ;  /* 0x0000000514057212 */ /* 0x000fe200078efcff */
[----:B------:R-:W-:Y:S03]  /*2ce0*/  BSSY.RECONVERGENT B1, `(.L_x_95) ;  /* 0x000001d000017945 */ /* 0x000fe60003800200 */
[----:B------:R-:W-:-:S13]  /*2cf0*/  ISETP.NE.U32.AND P0, PT, R5, RZ, PT ;  /* 0x000000ff0500720c */ /* 0x000fda0003f05070 */
[----:B------:R-:W-:Y:S05]  /*2d00*/  @P0 BRA `(.L_x_96) ;  /* 0x0000000000540947 */ /* 0x000fea0003800000 */
[----:B------:R-:W0:Y:S01]  /*2d10*/  I2F.U32.RP R0, R4 ;  /* 0x0000000400007306 */ /* 0x000e220000209000 */
[----:B------:R-:W-:Y:S01]  /*2d20*/  ISETP.NE.U32.AND P2, PT, R4, RZ, PT ;  /* 0x000000ff0400720c */ /* 0x000fe20003f45070 */
[----:B------:R-:W-:-:S06]  /*2d30*/  IMAD.MOV.U32 R5, RZ, RZ, RZ ;  /* 0x000000ffff057224 */ /* 0x000fcc00078e00ff */
        /* <DEDUP_REMOVED lines=13> */
[----:B------:R-:W-:-:S13]  /*2e10*/  ISETP.GE.U32.AND P1, PT, R3, R4, PT ;  /* 0x000000040300720c */ /* 0x000fda0003f26070 */
[----:B------:R-:W-:Y:S02]  /*2e20*/  @P1 IADD3 R8, PT, PT, R8, 0x1, RZ ;  /* 0x0000000108081810 */ /* 0x000fe40007ffe0ff */
[----:B------:R-:W-:-:S05]  /*2e30*/  @!P2 LOP3.LUT R8, RZ, R4, RZ, 0x33, !PT ;  /* 0x00000004ff08a212 */ /* 0x000fca00078e33ff */
[----:B------:R-:W-:Y:S01]  /*2e40*/  IMAD.MOV.U32 R4, RZ, RZ, R8 ;  /* 0x000000ffff047224 */ /* 0x000fe200078e0008 */
[----:B------:R-:W-:Y:S06]  /*2e50*/  BRA `(.L_x_97) ;  /* 0x0000000000147947 */ /* 0x000fec0003800000 */
.L_x_96:
[----:B------:R-:W-:Y:S01]  /*2e60*/  IMAD.MOV.U32 R0, RZ, RZ, R21 ;  /* 0x000000ffff007224 */ /* 0x000fe200078e0015 */
[----:B-----5:R-:W-:Y:S01]  /*2e70*/  MOV R6, 0x2ea0 ;  /* 0x00002ea000067802 */ /* 0x020fe20000000f00 */
[----:B------:R-:W-:-:S07]  /*2e80*/  IMAD.MOV.U32 R3, RZ, RZ, R20 ;  /* 0x000000ffff037224 */ /* 0x000fce00078e0014 */
[----:B-12-4-:R-:W-:Y:S05]  /*2e90*/  CALL.REL.NOINC `($__internal_0_$__cuda_sm20_div_s64) ;  /* 0x0000000c00e07944 */ /* 0x016fea0003c00000 */
[----:B------:R-:W-:-:S07]  /*2ea0*/  IMAD.MOV.U32 R5, RZ, RZ, R3 ;  /* 0x000000ffff057224 */ /* 0x000fce00078e0003 */
.L_x_97:
[----:B------:R-:W-:Y:S05]  /*2eb0*/  BSYNC.RECONVERGENT B1 ;  /* 0x0000000000017941 */ /* 0x000fea0003800200 */
.L_x_95:
[----:B------:R-:W0:Y:S02]  /*2ec0*/  LDCU.64 UR4, c[0x0][0x398] ;  /* 0x00007300ff0477ac */ /* 0x000e240008000a00 */
[----:B0-----:R-:W-:-:S04]  /*2ed0*/  IADD3 R12, P0, PT, R12, UR4, RZ ;  /* 0x000000040c0c7c10 */ /* 0x001fc8000ff1e0ff */
[----:B------:R-:W-:-:S06]  /*2ee0*/  IADD3.X R13, PT, PT, R13, UR5, RZ, P0, !PT ;  /* 0x000000050d0d7c10 */ /* 0x000fcc00087fe4ff */
[----:B------:R-:W3:Y:S01]  /*2ef0*/  LDG.E.64 R12, desc[UR36][R12.64] ;  /* 0x000000240c0c7981 */ /* 0x000ee2000c1e1b00 */
[----:B------:R-:W-:-:S04]  /*2f00*/  IMAD R3, R5, R15, RZ ;  /* 0x0000000f05037224 */ /* 0x000fc800078e02ff */
[-C--:B------:R-:W-:Y:S02]  /*2f10*/  IMAD R3, R14, R4.reuse, R3 ;  /* 0x000000040e037224 */ /* 0x080fe400078e0203 */
[----:B---3--:R-:W-:-:S04]  /*2f20*/  IMAD.WIDE.U32 R12, R15, R4, R12 ;  /* 0x000000040f0c7225 */ /* 0x008fc800078e000c */
[----:B------:R-:W-:Y:S02]  /*2f30*/  IMAD.IADD R7, R13, 0x1, R3 ;  /* 0x000000010d077824 */ /* 0x000fe400078e0203 */
[----:B------:R-:W-:-:S07]  /*2f40*/  IMAD.MOV.U32 R6, RZ, RZ, R12 ;  /* 0x000000ffff067224 */ /* 0x000fce00078e000c */
.L_x_79:
[----:B------:R-:W-:Y:S05]  /*2f50*/  BSYNC.RECONVERGENT B0 ;  /* 0x0000000000007941 */ /* 0x000fea0003800200 */
.L_x_78:
[----:B-----5:R-:W-:-:S04]  /*2f60*/  ISETP.NE.U32.AND P0, PT, R6, 0x1, PT ;  /* 0x000000010600780c */ /* 0x020fc80003f05070 */
[----:B------:R-:W-:-:S13]  /*2f70*/  ISETP.NE.AND.EX P0, PT, R7, RZ, PT, P0 ;  /* 0x000000ff0700720c */ /* 0x000fda0003f05300 */
[----:B------:R-:W-:Y:S05]  /*2f80*/  @P0 BRA `(.L_x_98) ;  /* 0xfffffff000e40947 */ /* 0x000fea000383ffff */
[----:B------:R-:W-:Y:S05]  /*2f90*/  BRA `(.L_x_72) ;  /* 0x0000000c00687947 */ /* 0x000fea0003800000 */
.L_x_74:
[----:B------:R-:W-:Y:S01]  /*2fa0*/  HFMA2 R10, -RZ, RZ, 0, 0 ;  /* 0x00000000ff0a7431 */ /* 0x000fe200000001ff */
[----:B------:R-:W-:Y:S01]  /*2fb0*/  MOV R8, 0x8 ;  /* 0x0000000800087802 */ /* 0x000fe20000000f00 */
[----:B------:R-:W-:Y:S01]  /*2fc0*/  IMAD.MOV.U32 R11, RZ, RZ, R17 ;  /* 0x000000ffff0b7224 */ /* 0x000fe200078e0011 */
        /* <DEDUP_REMOVED lines=10> */
.L_x_99:
[----:B------:R-:W-:Y:S05]  /*3070*/  BRA `(.L_x_72) ;  /* 0x0000000c00307947 */ /* 0x000fea0003800000 */
.L_x_73:
[----:B------:R-:W-:Y:S02]  /*3080*/  IMAD.MOV.U32 R6, RZ, RZ, R22 ;  /* 0x000000ffff067224 */ /* 0x000fe400078e0016 */
[----:B------:R-:W-:-:S07]  /*3090*/  IMAD.MOV.U32 R7, RZ, RZ, R19 ;  /* 0x000000ffff077224 */ /* 0x000fce00078e0013 */
.L_x_122:
[----:B------:R-:W3:Y:S01]  /*30a0*/  LDCU UR4, c[0x0][0x38c] ;  /* 0x00007180ff0477ac */ /* 0x000ee20008000800 */
[----:B------:R-:W-:Y:S01]  /*30b0*/  BSSY.RECONVERGENT B0, `(.L_x_100) ;  /* 0x0000020000007945 */ /* 0x000fe20003800200 */
[----:B------:R-:W-:Y:S01]  /*30c0*/  MOV R21, R6 ;  /* 0x0000000600157202 */ /* 0x000fe20000000f00 */
[----:B------:R-:W-:Y:S01]  /*30d0*/  IMAD.MOV.U32 R20, RZ, RZ, R7 ;  /* 0x000000ffff147224 */ /* 0x000fe200078e0007 */
[----:B---3--:R-:W-:-:S04]  /*30e0*/  LOP3.LUT R0, R7, UR4, RZ, 0xfc, !PT ;  /* 0x0000000407007c12 */ /* 0x008fc8000f8efcff */
[----:B------:R-:W-:-:S13]  /*30f0*/  ISETP.NE.U32.AND P0, PT, R0, RZ, PT ;  /* 0x000000ff0000720c */ /* 0x000fda0003f05070 */
[----:B------:R-:W-:Y:S05]  /*3100*/  @P0 BRA `(.L_x_101) ;  /* 0x0000000000500947 */ /* 0x000fea0003800000 */
[----:B------:R-:W3:Y:S01]  /*3110*/  LDCU UR4, c[0x0][0x388] ;  /* 0x00007100ff0477ac */ /* 0x000ee20008000800 */
[----:B------:R-:W-:Y:S01]  /*3120*/  HFMA2 R11, -RZ, RZ, 0, 0 ;  /* 0x00000000ff0b7431 */ /* 0x000fe200000001ff */
        /* <DEDUP_REMOVED lines=18> */
.L_x_101:
[----:B0-----:R-:W-:Y:S01]  /*3250*/  IMAD.MOV.U32 R4, RZ, RZ, R6 ;  /* 0x000000ffff047224 */ /* 0x001fe200078e0006 */
[----:B------:R-:W-:Y:S01]  /*3260*/  MOV R0, 0x3290 ;  /* 0x0000329000007802 */ /* 0x000fe20000000f00 */
[----:B------:R-:W-:-:S07]  /*3270*/  IMAD.MOV.U32 R5, RZ, RZ, R7 ;  /* 0x000000ffff057224 */ /* 0x000fce00078e0007 */
[----:B-12-4-:R-:W-:Y:S05]  /*3280*/  CALL.REL.NOINC `($__internal_1_$__cuda_sm20_rem_s64) ;  /* 0x0000001000307944 */ /* 0x016fea0003c00000 */
[----:B------:R-:W-:Y:S02]  /*3290*/  IMAD.MOV.U32 R10, RZ, RZ, R9 ;  /* 0x000000ffff0a7224 */ /* 0x000fe400078e0009 */
[----:B------:R-:W-:-:S07]  /*32a0*/  IMAD.MOV.U32 R11, RZ, RZ, R3 ;  /* 0x000000ffff0b7224 */ /* 0x000fce00078e0003 */
.L_x_102:
[----:B------:R-:W-:Y:S05]  /*32b0*/  BSYNC.RECONVERGENT B0 ;  /* 0x0000000000007941 */ /* 0x000fea0003800200 */
.L_x_100:
        /* <DEDUP_REMOVED lines=36> */
[----:B------:R-:W-:Y:S02]  /*3500*/  ISETP.GT.U32.AND P0, PT, R0, RZ, PT ;  /* 0x000000ff0000720c */ /* 0x000fe40003f04070 */
[----:B------:R-:W-:Y:S01]  /*3510*/  CS2R R8, SRZ ;  /* 0x0000000000087805 */ /* 0x000fe2000001ff00 */
[----:B------:R-:W-:Y:S01]  /*3520*/  IMAD.MOV.U32 R15, RZ, RZ, 0x1 ;  /* 0x00000001ff0f7424 */ /* 0x000fe200078e00ff */
[----:B------:R-:W-:Y:S01]  /*3530*/  ISETP.GT.AND.EX P0, PT, R10, RZ, PT, P0 ;  /* 0x000000ff0a00720c */ /* 0x000fe20003f04300 */
[----:B------:R-:W-:-:S12]  /*3540*/  IMAD.MOV.U32 R14, RZ, RZ, RZ ;  /* 0x000000ffff0e7224 */ /* 0x000fd800078e00ff */
        /* <DEDUP_REMOVED lines=12> */
.L_x_114:
        /* <DEDUP_REMOVED lines=9> */
[----:B------:R-:W-:Y:S01]  /*36a0*/  IMAD.IADD R14, R7, 0x1, R15 ;  /* 0x00000001070e7824 */ /* 0x000fe200078e020f */
[----:B------:R-:W-:-:S05]  /*36b0*/  MOV R15, R6 ;  /* 0x00000006000f7202 */ /* 0x000fca0000000f00 */
[----:B------:R-:W-:Y:S05]  /*36c0*/  @!P1 BRA `(.L_x_114) ;  /* 0xfffffffc00d09947 */ /* 0x000fea000383ffff */
[----:B------:R-:W-:Y:S05]  /*36d0*/  BSYNC.RECONVERGENT B8 ;  /* 0x0000000000087941 */ /* 0x000fea0003800200 */
.L_x_113:
[----:B------:R-:W-:Y:S05]  /*36e0*/  BSYNC.RECONVERGENT B5 ;  /* 0x0000000000057941 */ /* 0x000fea0003800200 */
.L_x_112:
        /* <DEDUP_REMOVED lines=11> */
[----:B------:R-:W-:-:S04]  /*37a0*/  IMAD.WIDE.U32 R6, R32, 0x51, RZ ;  /* 0x0000005120067825 */ /* 0x000fc800078e00ff */
[----:B------:R-:W-:Y:S02]  /*37b0*/  IMAD R11, R16, 0x51, RZ ;  /* 0x00000051100b7824 */ /* 0x000fe400078e02ff */
[----:B------:R-:W-:Y:S02]  /*37c0*/  IMAD.MOV.U32 R15, RZ, RZ, R6 ;  /* 0x000000ffff0f7224 */ /* 0x000fe400078e0006 */
[----:B------:R-:W-:Y:S02]  /*37d0*/  IMAD.IADD R14, R7, 0x1, R11 ;  /* 0x00000001070e7824 */ /* 0x000fe400078e020b */
[----:B------:R-:W-:-:S07]  /*37e0*/  IMAD.X R8, RZ, RZ, R8, P1 ;  /* 0x000000ffff087224 */ /* 0x000fce00008e0608 */
.L_x_116:
[----:B------:R-:W-:Y:S05]  /*37f0*/  BSYNC.RECONVERGENT B5 ;  /* 0x0000000000057941 */ /* 0x000fea0003800200 */
.L_x_115:
[----:B------:R-:W-:-:S04]  /*3800*/  ISETP.EQ.U32.AND P1, PT, R9, R0, PT ;  /* 0x000000000900720c */ /* 0x000fc80003f22070 */
[----:B------:R-:W-:-:S13]  /*3810*/  ISETP.EQ.AND.EX P1, PT, R8, R10, PT, P1 ;  /* 0x0000000a0800720c */ /* 0x000fda0003f22310 */
[----:B------:R-:W-:Y:S05]  /*3820*/  @!P0 BREAK.RELIABLE P1, B4 ;  /* 0x0000000000048942 */ /* 0x000fea0000800100 */
[----:B------:R-:W-:Y:S05]  /*3830*/  @!P0 BRA P1, `(.L_x_117) ;  /* 0x0000000000388947 */ /* 0x000fea0000800000 */
.L_x_111:
[----:B------:R-:W-:Y:S05]  /*3840*/  BSYNC.RELIABLE B4 ;  /* 0x0000000000047941 */ /* 0x000fea0003800100 */
.L_x_110:
[----:B------:R-:W-:Y:S01]  /*3850*/  BSSY.RECONVERGENT B4, `(.L_x_117) ;  /* 0x000000c000047945 */ /* 0x000fe20003800200 */
.L_x_118:
[----:B------:R-:W-:Y:S01]  /*3860*/  IADD3 R9, P0, PT, R9, 0x4, RZ ;  /* 0x0000000409097810 */ /* 0x000fe20007f1e0ff */
[----:B------:R-:W-:Y:S01]  /*3870*/  IMAD R11, R14, 0x51, RZ ;  /* 0x000000510e0b7824 */ /* 0x000fe200078e02ff */
[----:B------:R-:W-:Y:S01]  /*3880*/  MOV R16, R14 ;  /* 0x0000000e00107202 */ /* 0x000fe20000000f00 */
[----:B-----5:R-:W-:-:S04]  /*3890*/  IMAD.WIDE.U32 R6, R15, 0x51, RZ ;  /* 0x000000510f067825 */ /* 0x020fc800078e00ff */
[----:B------:R-:W-:Y:S01]  /*38a0*/  IMAD.X R8, RZ, RZ, R8, P0 ;  /* 0x000000ffff087224 */ /* 0x000fe200000e0608 */
[----:B------:R-:W-:Y:S01]  /*38b0*/  ISETP.NE.U32.AND P0, PT, R9, R0, PT ;  /* 0x000000000900720c */ /* 0x000fe20003f05070 */
[----:B------:R-:W-:Y:S02]  /*38c0*/  IMAD.MOV.U32 R32, RZ, RZ, R15 ;  /* 0x000000ffff207224 */ /* 0x000fe400078e000f */
[----:B------:R-:W-:Y:S01]  /*38d0*/  IMAD.IADD R14, R7, 0x1, R11 ;  /* 0x00000001070e7824 */ /* 0x000fe200078e020b */
[----:B------:R-:W-:Y:S01]  /*38e0*/  ISETP.NE.AND.EX P0, PT, R8, R10, PT, P0 ;  /* 0x0000000a0800720c */ /* 0x000fe20003f05300 */
[----:B------:R-:W-:-:S12]  /*38f0*/  IMAD.MOV.U32 R15, RZ, RZ, R6 ;  /* 0x000000ffff0f7224 */ /* 0x000fd800078e0006 */
[----:B------:R-:W-:Y:S05]  /*3900*/  @P0 BRA `(.L_x_118) ;  /* 0xfffffffc00d40947 */ /* 0x000fea000383ffff */
[----:B------:R-:W-:Y:S05]  /*3910*/  BSYNC.RECONVERGENT B4 ;  /* 0x0000000000047941 */ /* 0x000fea0003800200 */
.L_x_117:
[----:B------:R-:W-:Y:S05]  /*3920*/  BSYNC.RECONVERGENT B3 ;  /* 0x0000000000037941 */ /* 0x000fea0003800200 */
.L_x_109:
[----:B------:R-:W-:Y:S02]  /*3930*/  IMAD R9, R16, 0xf3, RZ ;  /* 0x000000f310097824 */ /* 0x000fe400078e02ff */
[----:B------:R-:W-:-:S04]  /*3940*/  IMAD.WIDE.U32 R6, R32, 0xf3, RZ ;  /* 0x000000f320067825 */ /* 0x000fc800078e00ff */
[----:B------:R-:W-:Y:S02]  /*3950*/  IMAD.IADD R0, R7, 0x1, R9 ;  /* 0x0000000107007824 */ /* 0x000fe400078e0209 */
[----:B------:R-:W-:-:S07]  /*3960*/  IMAD.MOV.U32 R8, RZ, RZ, R6 ;  /* 0x000000ffff087224 */ /* 0x000fce00078e0006 */
.L_x_108:
[----:B------:R-:W-:Y:S05]  /*3970*/  BSYNC.RECONVERGENT B2 ;  /* 0x0000000000027941 */ /* 0x000fea0003800200 */
.L_x_107:
[----:B------:R-:W-:-:S04]  /*3980*/  ISETP.NE.U32.AND P0, PT, R3, RZ, PT ;  /* 0x000000ff0300720c */ /* 0x000fc80003f05070 */
[----:B------:R-:W-:-:S13]  /*3990*/  ISETP.NE.AND.EX P0, PT, RZ, RZ, PT, P0 ;  /* 0x000000ffff00720c */ /* 0x000fda0003f05300 */
[----:B------:R-:W-:Y:S05]  /*39a0*/  @!P0 BRA `(.L_x_106) ;  /* 0x0000000000308947 */ /* 0x000fea0003800000 */
[----:B------:R-:W-:Y:S01]  /*39b0*/  ISETP.NE.U32.AND P0, PT, R3, 0x1, PT ;  /* 0x000000010300780c */ /* 0x000fe20003f05070 */
[----:B------:R-:W-:Y:S01]  /*39c0*/  IMAD.MOV.U32 R15, RZ, RZ, R8 ;  /* 0x000000ffff0f7224 */ /* 0x000fe200078e0008 */
[----:B------:R-:W-:Y:S02]  /*39d0*/  MOV R14, R0 ;  /* 0x00000000000e7202 */ /* 0x000fe40000000f00 */
[----:B------:R-:W-:-:S13]  /*39e0*/  ISETP.NE.AND.EX P0, PT, RZ, RZ, PT, P0 ;  /* 0x000000ffff00720c */ /* 0x000fda0003f05300 */
[----:B------:R-:W-:Y:S01]  /*39f0*/  @P0 ISETP.NE.U32.AND P1, PT, R3, 0x2, PT ;  /* 0x000000020300080c */ /* 0x000fe20003f25070 */
[----:B-----5:R-:W-:-:S03]  /*3a00*/  @P0 IMAD.MOV.U32 R7, RZ, RZ, 0x3 ;  /* 0x00000003ff070424 */ /* 0x020fc600078e00ff */
[----:B------:R-:W-:-:S04]  /*3a10*/  @P0 ISETP.NE.AND.EX P1, PT, RZ, RZ, PT, P1 ;  /* 0x000000ffff00020c */ /* 0x000fc80003f25310 */
[----:B------:R-:W-:-:S05]  /*3a20*/  @P0 SEL R7, R7, 0x9, !P1 ;  /* 0x0000000907070807 */ /* 0x000fca0004800000 */
[-C--:B------:R-:W-:Y:S02]  /*3a30*/  @P0 IMAD R3, R0, R7.reuse, RZ ;  /* 0x0000000700030224 */ /* 0x080fe400078e02ff */
[----:B------:R-:W-:-:S04]  /*3a40*/  @P0 IMAD.WIDE.U32 R6, R8, R7, RZ ;  /* 0x0000000708060225 */ /* 0x000fc800078e00ff */
[----:B------:R-:W-:Y:S02]  /*3a50*/  @P0 IMAD.IADD R14, R7, 0x1, R3 ;  /* 0x00000001070e0824 */ /* 0x000fe400078e0203 */
[----:B------:R-:W-:-:S07]  /*3a60*/  @P0 IMAD.MOV.U32 R15, RZ, RZ, R6 ;  /* 0x000000ffff0f0224 */ /* 0x000fce00078e0006 */
.L_x_106:
[----:B------:R-:W-:Y:S05]  /*3a70*/  BSYNC.RECONVERGENT B1 ;  /* 0x0000000000017941 */ /* 0x000fea0003800200 */
.L_x_105:
        /* <DEDUP_REMOVED lines=14> */
[----:B------:R-:W-:-:S05]  /*3b60*/  IMAD.HI.U32 R8, R8, R21, RZ ;  /* 0x0000001508087227 */ /* 0x000fca00078e00ff */
[----:B------:R-:W-:-:S05]  /*3b70*/  IADD3 R3, PT, PT, -R8, RZ, RZ ;  /* 0x000000ff08037210 */ /* 0x000fca0007ffe1ff */
[----:B------:R-:W-:-:S05]  /*3b80*/  IMAD R3, R4, R3, R21 ;  /* 0x0000000304037224 */ /* 0x000fca00078e0215 */
[----:B------:R-:W-:-:S13]  /*3b90*/  ISETP.GE.U32.AND P0, PT, R3, R4, PT ;  /* 0x000000040300720c */ /* 0x000fda0003f06070 */
[----:B------:R-:W-:Y:S02]  /*3ba0*/  @P0 IMAD.IADD R3, R3, 0x1, -R4 ;  /* 0x0000000103030824 */ /* 0x000fe400078e0a04 */
[----:B------:R-:W-:-:S03]  /*3bb0*/  @P0 VIADD R8, R8, 0x1 ;  /* 0x0000000108080836 */ /* 0x000fc60000000000 */
[----:B------:R-:W-:-:S13]  /*3bc0*/  ISETP.GE.U32.AND P1, PT, R3, R4, PT ;  /* 0x000000040300720c */ /* 0x000fda0003f26070 */
[----:B------:R-:W-:Y:S01]  /*3bd0*/  @P1 VIADD R8, R8, 0x1 ;  /* 0x0000000108081836 */ /* 0x000fe20000000000 */
[----:B------:R-:W-:-:S05]  /*3be0*/  @!P2 LOP3.LUT R8, RZ, R4, RZ, 0x33, !PT ;  /* 0x00000004ff08a212 */ /* 0x000fca00078e33ff */
[----:B------:R-:W-:Y:S01]  /*3bf0*/  IMAD.MOV.U32 R4, RZ, RZ, R8 ;  /* 0x000000ffff047224 */ /* 0x000fe200078e0008 */
[----:B------:R-:W-:Y:S06]  /*3c00*/  BRA `(.L_x_121) ;  /* 0x0000000000147947 */ /* 0x000fec0003800000 */
.L_x_120:
[----:B------:R-:W-:Y:S01]  /*3c10*/  IMAD.MOV.U32 R0, RZ, RZ, R21 ;  /* 0x000000ffff007224 */ /* 0x000fe200078e0015 */
[----:B------:R-:W-:Y:S02]  /*3c20*/  MOV R3, R20 ;  /* 0x0000001400037202 */ /* 0x000fe40000000f00 */
[----:B-----5:R-:W-:-:S07]  /*3c30*/  MOV R6, 0x3c50 ;  /* 0x00003c5000067802 */ /* 0x020fce0000000f00 */
[----:B-12-4-:R-:W-:Y:S05]  /*3c40*/  CALL.REL.NOINC `($__internal_0_$__cuda_sm20_div_s64) ;  /* 0x0000000000747944 */ /* 0x016fea0003c00000 */
[----:B------:R-:W-:-:S07]  /*3c50*/  IMAD.MOV.U32 R5, RZ, RZ, R3 ;  /* 0x000000ffff057224 */ /* 0x000fce00078e0003 */
.L_x_121:
[----:B------:R-:W-:Y:S05]  /*3c60*/  BSYNC.RECONVERGENT B1 ;  /* 0x0000000000017941 */ /* 0x000fea0003800200 */
.L_x_119:
        /* <DEDUP_REMOVED lines=9> */
.L_x_104:
[----:B------:R-:W-:Y:S05]  /*3d00*/  BSYNC.RECONVERGENT B0 ;  /* 0x0000000000007941 */ /* 0x000fea0003800200 */
.L_x_103:
[----:B-----5:R-:W-:-:S04]  /*3d10*/  ISETP.NE.U32.AND P0, PT, R6, 0x1, PT ;  /* 0x000000010600780c */ /* 0x020fc80003f05070 */
[----:B------:R-:W-:-:S13]  /*3d20*/  ISETP.NE.AND.EX P0, PT, R7, RZ, PT, P0 ;  /* 0x000000ff0700720c */ /* 0x000fda0003f05300 */
[----:B------:R-:W-:Y:S05]  /*3d30*/  @P0 BRA `(.L_x_122) ;  /* 0xfffffff000d80947 */ /* 0x000fea000383ffff */
.L_x_72:
[----:B------:R-:W-:Y:S05]  /*3d40*/  BSYNC.RECONVERGENT B7 ;  /* 0x0000000000077941 */ /* 0x000fea0003800200 */
.L_x_71:
[----:B------:R-:W3:Y:S01]  /*3d50*/  LDCU.64 UR4, c[0x0][0x3d0] ;  /* 0x00007a00ff0477ac */ /* 0x000ee20008000a00 */
[----:B------:R-:W-:-:S05]  /*3d60*/  IADD3 R22, P0, PT, R18, R22, RZ ;  /* 0x0000001612167210 */ /* 0x000fca0007f1e0ff */
[----:B------:R-:W-:Y:S01]  /*3d70*/  IMAD.X R19, RZ, RZ, R19, P0 ;  /* 0x000000ffff137224 */ /* 0x000fe200000e0613 */
[----:B---3--:R-:W-:-:S04]  /*3d80*/  ISETP.GT.U32.AND P0, PT, R22, UR4, PT ;  /* 0x0000000416007c0c */ /* 0x008fc8000bf04070 */
[----:B------:R-:W-:-:S13]  /*3d90*/  ISETP.GT.AND.EX P0, PT, R19, UR5, PT, P0 ;  /* 0x0000000513007c0c */ /* 0x000fda000bf04300 */
[----:B------:R-:W-:Y:S05]  /*3da0*/  @!P0 BRA `(.L_x_123) ;  /* 0xffffffe400348947 */ /* 0x000fea000383ffff */
.L_x_10:
[----:B------:R-:W-:Y:S05]  /*3db0*/  BSYNC.RECONVERGENT B6 ;  /* 0x0000000000067941 */ /* 0x000fea0003800200 */
.L_x_9:
[----:B------:R-:W3:Y:S01]  /*3dc0*/  LDC.64 R2, c[0x0][0x390] ;  /* 0x0000e400ff027b82 */ /* 0x000ee20000000a00 */
[----:B------:R-:W-:-:S04]  /*3dd0*/  VIADD R29, R29, UR45 ;  /* 0x0000002d1d1d7c36 */ /* 0x000fc80008000000 */
[----:B---3--:R-:W-:-:S04]  /*3de0*/  IMAD.WIDE.U32 R2, R29, 0x8, R2 ;  /* 0x000000081d027825 */ /* 0x008fc800078e0002 */
[----:B------:R-:W-:-:S05]  /*3df0*/  IMAD.MOV.U32 R29, RZ, RZ, R27 ;  /* 0x000000ffff1d7224 */ /* 0x000fca00078e001b */
[----:B------:R-:W-:Y:S01]  /*3e00*/  STG.E.64 desc[UR36][R2.64], R28 ;  /* 0x0000001c02007986 */ /* 0x000fe2000c101b24 */
[----:B------:R-:W-:Y:S05]  /*3e10*/  EXIT ;  /* 0x000000000000794d */ /* 0x000fea0003800000 */
        .weak           $__internal_0_$__cuda_sm20_div_s64
        .type           $__internal_0_$__cuda_sm20_div_s64,@function
        .size           $__internal_0_$__cuda_sm20_div_s64,($__internal_1_$__cuda_sm20_rem_s64 - $__internal_0_$__cuda_sm20_div_s64)
$__internal_0_$__cuda_sm20_div_s64:
[-C--:B------:R-:W-:Y:S02]  /*3e20*/  IADD3 R4, P1, PT, RZ, -R24.reuse, RZ ;  /* 0x80000018ff047210 */ /* 0x080fe40007f3e0ff */
[----:B------:R-:W-:Y:S02]  /*3e30*/  ISETP.GE.AND P0, PT, R23, RZ, PT ;  /* 0x000000ff1700720c */ /* 0x000fe40003f06270 */
[-C--:B------:R-:W-:Y:S02]  /*3e40*/  IADD3.X R5, PT, PT, RZ, ~R23.reuse, RZ, P1, !PT ;  /* 0x80000017ff057210 */ /* 0x080fe40000ffe4ff */
[----:B------:R-:W-:Y:S02]  /*3e50*/  SEL R4, R4, R24, !P0 ;  /* 0x0000001804047207 */ /* 0x000fe40004000000 */
[----:B------:R-:W-:Y:S02]  /*3e60*/  SEL R5, R5, R23, !P0 ;  /* 0x0000001705057207 */ /* 0x000fe40004000000 */
[----:B------:R-:W-:-:S02]  /*3e70*/  ISETP.GE.AND P3, PT, R3, RZ, PT ;  /* 0x000000ff0300720c */ /* 0x000fc40003f66270 */
[----:B------:R-:W0:Y:S08]  /*3e80*/  I2F.U64.RP R8, R4 ;  /* 0x0000000400087312 */ /* 0x000e300000309000 */
[----:B0-----:R-:W0:Y:S02]  /*3e90*/  MUFU.RCP R8, R8 ;  /* 0x0000000800087308 */ /* 0x001e240000001000 */
[----:B0-----:R-:W-:-:S06]  /*3ea0*/  VIADD R8, R8, 0x1ffffffe ;  /* 0x1ffffffe08087836 */ /* 0x001fcc0000000000 */
[----:B------:R-:W0:Y:S02]  /*3eb0*/  F2I.U64.TRUNC R8, R8 ;  /* 0x0000000800087311 */ /* 0x000e24000020d800 */
[----:B0-----:R-:W-:-:S04]  /*3ec0*/  IMAD.WIDE.U32 R10, R8, R4, RZ ;  /* 0x00000004080a7225 */ /* 0x001fc800078e00ff */
[C---:B------:R-:W-:Y:S01]  /*3ed0*/  IMAD R7, R8.reuse, R5, R11 ;  /* 0x0000000508077224 */ /* 0x040fe200078e020b */
[----:B------:R-:W-:Y:S01]  /*3ee0*/  IADD3 R11, P0, PT, RZ, -R10, RZ ;  /* 0x8000000aff0b7210 */ /* 0x000fe20007f1e0ff */
[----:B------:R-:W-:Y:S02]  /*3ef0*/  IMAD.MOV.U32 R21, RZ, RZ, R8 ;  /* 0x000000ffff157224 */ /* 0x000fe400078e0008 */
[----:B------:R-:W-:Y:S02]  /*3f00*/  IMAD R7, R9, R4, R7 ;  /* 0x0000000409077224 */ /* 0x000fe400078e0207 */
[----:B------:R-:W-:-:S04]  /*3f10*/  IMAD.HI.U32 R20, R8, R11, RZ ;  /* 0x0000000b08147227 */ /* 0x000fc800078e00ff */
[----:B------:R-:W-:-:S04]  /*3f20*/  IMAD.X R7, RZ, RZ, ~R7, P0 ;  /* 0x000000ffff077224 */ /* 0x000fc800000e0e07 */
[----:B------:R-:W-:-:S04]  /*3f30*/  IMAD.WIDE.U32 R20, P0, R8, R7, R20 ;  /* 0x0000000708147225 */ /* 0x000fc80007800014 */
[C---:B------:R-:W-:Y:S02]  /*3f40*/  IMAD R10, R9.reuse, R7, RZ ;  /* 0x00000007090a7224 */ /* 0x040fe400078e02ff */
[----:B------:R-:W-:-:S04]  /*3f50*/  IMAD.HI.U32 R11, P1, R9, R11, R20 ;  /* 0x0000000b090b7227 */ /* 0x000fc80007820014 */
[----:B------:R-:W-:Y:S01]  /*3f60*/  IMAD.HI.U32 R7, R9, R7, RZ ;  /* 0x0000000709077227 */ /* 0x000fe200078e00ff */
[----:B------:R-:W-:-:S03]  /*3f70*/  IADD3 R11, P2, PT, R10, R11, RZ ;  /* 0x0000000b0a0b7210 */ /* 0x000fc60007f5e0ff */
[----:B------:R-:W-:Y:S02]  /*3f80*/  IMAD.X R7, R7, 0x1, R9, P0 ;  /* 0x0000000107077824 */ /* 0x000fe400000e0609 */
[----:B------:R-:W-:-:S03]  /*3f90*/  IMAD.WIDE.U32 R20, R11, R4, RZ ;  /* 0x000000040b147225 */ /* 0x000fc600078e00ff */
[----:B------:R-:W-:Y:S01]  /*3fa0*/  IADD3.X R7, PT, PT, RZ, RZ, R7, P2, P1 ;  /* 0x000000ffff077210 */ /* 0x000fe200017e2407 */
[----:B------:R-:W-:Y:S01]  /*3fb0*/  IMAD R8, R11, R5, R21 ;  /* 0x000000050b087224 */ /* 0x000fe200078e0215 */
[----:B------:R-:W-:Y:S01]  /*3fc0*/  IADD3 R9, P0, PT, RZ, -R20, RZ ;  /* 0x80000014ff097210 */ /* 0x000fe20007f1e0ff */
[----:B------:R-:W-:Y:S02]  /*3fd0*/  IMAD.MOV.U32 R21, RZ, RZ, RZ ;  /* 0x000000ffff157224 */ /* 0x000fe400078e00ff */
[----:B------:R-:W-:Y:S02]  /*3fe0*/  IMAD R8, R7, R4, R8 ;  /* 0x0000000407087224 */ /* 0x000fe400078e0208 */
[----:B------:R-:W-:-:S04]  /*3ff0*/  IMAD.HI.U32 R10, R11, R9, RZ ;  /* 0x000000090b0a7227 */ /* 0x000fc800078e00ff */
[----:B------:R-:W-:-:S04]  /*4000*/  IMAD.X R8, RZ, RZ, ~R8, P0 ;  /* 0x000000ffff087224 */ /* 0x000fc800000e0e08 */
[----:B------:R-:W-:-:S04]  /*4010*/  IMAD.WIDE.U32 R10, P0, R11, R8, R10 ;  /* 0x000000080b0a7225 */ /* 0x000fc8000780000a */
[----:B------:R-:W-:Y:S01]  /*4020*/  IMAD.HI.U32 R9, P1, R7, R9, R10 ;  /* 0x0000000907097227 */ /* 0x000fe2000782000a */
[----:B------:R-:W-:-:S03]  /*4030*/  IADD3 R10, P4, PT, RZ, -R0, RZ ;  /* 0x80000000ff0a7210 */ /* 0x000fc60007f9e0ff */
[C---:B------:R-:W-:Y:S01]  /*4040*/  IMAD R11, R7.reuse, R8, RZ ;  /* 0x00000008070b7224 */ /* 0x040fe200078e02ff */
[----:B------:R-:W-:Y:S01]  /*4050*/  SEL R10, R10, R0, !P3 ;  /* 0x000000000a0a7207 */ /* 0x000fe20005800000 */
[----:B------:R-:W-:Y:S02]  /*4060*/  IMAD.X R0, RZ, RZ, ~R3, P4 ;  /* 0x000000ffff007224 */ /* 0x000fe400020e0e03 */
[----:B------:R-:W-:Y:S01]  /*4070*/  IMAD.HI.U32 R8, R7, R8, RZ ;  /* 0x0000000807087227 */ /* 0x000fe200078e00ff */
[----:B------:R-:W-:Y:S02]  /*4080*/  IADD3 R9, P2, PT, R11, R9, RZ ;  /* 0x000000090b097210 */ /* 0x000fe40007f5e0ff */
[----:B------:R-:W-:Y:S02]  /*4090*/  SEL R0, R0, R3, !P3 ;  /* 0x0000000300007207 */ /* 0x000fe40005800000 */
[----:B------:R-:W-:Y:S01]  /*40a0*/  IADD3.X R8, PT, PT, R8, R7, RZ, P0, !PT ;  /* 0x0000000708087210 */ /* 0x000fe200007fe4ff */
[----:B------:R-:W-:Y:S01]  /*40b0*/  IMAD.HI.U32 R20, R9, R10, RZ ;  /* 0x0000000a09147227 */ /* 0x000fe200078e00ff */
[----:B------:R-:W-:-:S02]  /*40c0*/  LOP3.LUT R3, R23, R3, RZ, 0x3c, !PT ;  /* 0x0000000317037212 */ /* 0x000fc400078e3cff */
[----:B------:R-:W-:Y:S01]  /*40d0*/  IADD3.X R7, PT, PT, RZ, RZ, R8, P2, P1 ;  /* 0x000000ffff077210 */ /* 0x000fe200017e2408 */
[----:B------:R-:W-:-:S04]  /*40e0*/  IMAD.WIDE.U32 R20, R9, R0, R20 ;  /* 0x0000000009147225 */ /* 0x000fc800078e0014 */
[C---:B------:R-:W-:Y:S02]  /*40f0*/  IMAD R8, R7.reuse, R0, RZ ;  /* 0x0000000007087224 */ /* 0x040fe400078e02ff */
[----:B------:R-:W-:-:S04]  /*4100*/  IMAD.HI.U32 R9, P0, R7, R10, R20 ;  /* 0x0000000a07097227 */ /* 0x000fc80007800014 */
[----:B------:R-:W-:Y:S01]  /*4110*/  IMAD.HI.U32 R7, R7, R0, RZ ;  /* 0x0000000007077227 */ /* 0x000fe200078e00ff */
[----:B------:R-:W-:-:S03]  /*4120*/  IADD3 R8, P1, PT, R8, R9, RZ ;  /* 0x0000000908087210 */ /* 0x000fc60007f3e0ff */
[----:B------:R-:W-:Y:S01]  /*4130*/  IMAD.X R7, RZ, RZ, R7, P0 ;  /* 0x000000ffff077224 */ /* 0x000fe200000e0607 */
[C---:B------:R-:W-:Y:S01]  /*4140*/  IADD3 R11, P2, PT, R8.reuse, 0x1, RZ ;  /* 0x00000001080b7810 */ /* 0x040fe20007f5e0ff */
[----:B------:R-:W-:-:S04]  /*4150*/  IMAD.WIDE.U32 R20, R8, R4, RZ ;  /* 0x0000000408147225 */ /* 0x000fc800078e00ff */
[----:B------:R-:W-:Y:S01]  /*4160*/  IMAD.X R7, RZ, RZ, R7, P1 ;  /* 0x000000ffff077224 */ /* 0x000fe200008e0607 */
[----:B------:R-:W-:Y:S01]  /*4170*/  IADD3 R10, P1, PT, -R20, R10, RZ ;  /* 0x0000000a140a7210 */ /* 0x000fe20007f3e1ff */
[----:B------:R-:W-:-:S03]  /*4180*/  IMAD R9, R8, R5, R21 ;  /* 0x0000000508097224 */ /* 0x000fc600078e0215 */
[-C--:B------:R-:W-:Y:S01]  /*4190*/  ISETP.GE.U32.AND P0, PT, R10, R4.reuse, PT ;  /* 0x000000040a00720c */ /* 0x080fe20003f06070 */
[----:B------:R-:W-:-:S04]  /*41a0*/  IMAD R9, R7, R4, R9 ;  /* 0x0000000407097224 */ /* 0x000fc800078e0209 */
[----:B------:R-:W-:Y:S01]  /*41b0*/  IMAD.X R0, R0, 0x1, ~R9, P1 ;  /* 0x0000000100007824 */ /* 0x000fe200008e0e09 */
[----:B------:R-:W-:-:S04]  /*41c0*/  IADD3 R9, P1, PT, R10, -R4, RZ ;  /* 0x800000040a097210 */ /* 0x000fc80007f3e0ff */
[----:B------:R-:W-:-:S04]  /*41d0*/  ISETP.GE.U32.AND.EX P0, PT, R0, R5, PT, P0 ;  /* 0x000000050000720c */ /* 0x000fc80003f06100 */
[----:B------:R-:W-:Y:S01]  /*41e0*/  SEL R10, R9, R10, P0 ;  /* 0x0000000a090a7207 */ /* 0x000fe20000000000 */
[----:B------:R-:W-:Y:S01]  /*41f0*/  IMAD.X R9, R0, 0x1, ~R5, P1 ;  /* 0x0000000100097824 */ /* 0x000fe200008e0e05 */
[----:B------:R-:W-:Y:S01]  /*4200*/  SEL R11, R11, R8, P0 ;  /* 0x000000080b0b7207 */ /* 0x000fe20000000000 */
[----:B------:R-:W-:Y:S01]  /*4210*/  IMAD.X R8, RZ, RZ, R7, P2 ;  /* 0x000000ffff087224 */ /* 0x000fe200010e0607 */
[----:B------:R-:W-:Y:S02]  /*4220*/  ISETP.GE.U32.AND P1, PT, R10, R4, PT ;  /* 0x000000040a00720c */ /* 0x000fe40003f26070 */
[----:B------:R-:W-:Y:S02]  /*4230*/  SEL R9, R9, R0, P0 ;  /* 0x0000000009097207 */ /* 0x000fe40000000000 */
[----:B------:R-:W-:Y:S01]  /*4240*/  SEL R8, R8, R7, P0 ;  /* 0x0000000708087207 */ /* 0x000fe20000000000 */
[----:B------:R-:W-:Y:S01]  /*4250*/  IMAD.MOV.U32 R7, RZ, RZ, 0x0 ;  /* 0x00000000ff077424 */ /* 0x000fe200078e00ff */
[----:B------:R-:W-:-:S02]  /*4260*/  IADD3 R0, P2, PT, R11, 0x1, RZ ;  /* 0x000000010b007810 */ /* 0x000fc40007f5e0ff */
[----:B------:R-:W-:Y:S02]  /*4270*/  ISETP.GE.U32.AND.EX P0, PT, R9, R5, PT, P1 ;  /* 0x000000050900720c */ /* 0x000fe40003f06110 */
[-C--:B------:R-:W-:Y:S02]  /*4280*/  IADD3.X R4, PT, PT, RZ, R8.reuse, RZ, P2, !PT ;  /* 0x00000008ff047210 */ /* 0x080fe400017fe4ff */
[----:B------:R-:W-:Y:S02]  /*4290*/  SEL R0, R0, R11, P0 ;  /* 0x0000000b00007207 */ /* 0x000fe40000000000 */
[----:B------:R-:W-:Y:S02]  /*42a0*/  SEL R8, R4, R8, P0 ;  /* 0x0000000804087207 */ /* 0x000fe40000000000 */
[----:B------:R-:W-:Y:S02]  /*42b0*/  IADD3 R4, P2, PT, RZ, -R0, RZ ;  /* 0x80000000ff047210 */ /* 0x000fe40007f5e0ff */
[----:B------:R-:W-:-:S02]  /*42c0*/  ISETP.GE.AND P1, PT, R3, RZ, PT ;  /* 0x000000ff0300720c */ /* 0x000fc40003f26270 */
[----:B------:R-:W-:Y:S01]  /*42d0*/  ISETP.NE.U32.AND P0, PT, R24, RZ, PT ;  /* 0x000000ff1800720c */ /* 0x000fe20003f05070 */
[----:B------:R-:W-:Y:S01]  /*42e0*/  IMAD.X R3, RZ, RZ, ~R8, P2 ;  /* 0x000000ffff037224 */ /* 0x000fe200010e0e08 */
[----:B------:R-:W-:Y:S02]  /*42f0*/  SEL R4, R4, R0, !P1 ;  /* 0x0000000004047207 */ /* 0x000fe40004800000 */
[----:B------:R-:W-:Y:S02]  /*4300*/  ISETP.NE.AND.EX P0, PT, R23, RZ, PT, P0 ;  /* 0x000000ff1700720c */ /* 0x000fe40003f05300 */
[----:B------:R-:W-:Y:S02]  /*4310*/  SEL R3, R3, R8, !P1 ;  /* 0x0000000803037207 */ /* 0x000fe40004800000 */
[----:B------:R-:W-:Y:S02]  /*4320*/  SEL R4, R4, 0xffffffff, P0 ;  /* 0xffffffff04047807 */ /* 0x000fe40000000000 */
[----:B------:R-:W-:Y:S01]  /*4330*/  SEL R3, R3, 0xffffffff, P0 ;  /* 0xffffffff03037807 */ /* 0x000fe20000000000 */
[----:B------:R-:W-:Y:S06]  /*4340*/  RET.REL.NODEC R6 `(_Z23collatzGPURepeatedStepsixPxS_S_S_S_S_xxx) ;  /* 0xffffffbc062c7950 */ /* 0x000fec0003c3ffff */
        .weak           $__internal_1_$__cuda_sm20_rem_s64
        .type           $__internal_1_$__cuda_sm20_rem_s64,@function
        .size           $__internal_1_$__cuda_sm20_rem_s64,(.L_x_126 - $__internal_1_$__cuda_sm20_rem_s64)
$__internal_1_$__cuda_sm20_rem_s64:
[----:B------:R-:W-:Y:S02]  /*4350*/  IADD3 R12, P1, PT, RZ, -R26, RZ ;  /* 0x8000001aff0c7210 */ /* 0x000fe40007f3e0ff */
[----:B------:R-:W-:-:S03]  /*4360*/  ISETP.GE.AND P0, PT, R25, RZ, PT ;  /* 0x000000ff1900720c */ /* 0x000fc60003f06270 */
[----:B------:R-:W-:Y:S01]  /*4370*/  IMAD.X R3, RZ, RZ, ~R25, P1 ;  /* 0x000000ffff037224 */ /* 0x000fe200008e0e19 */
[----:B------:R-:W-:-:S04]  /*4380*/  SEL R12, R12, R26, !P0 ;  /* 0x0000001a0c0c7207 */ /* 0x000fc80004000000 */
[----:B------:R-:W-:-:S04]  /*4390*/  SEL R13, R3, R25, !P0 ;  /* 0x00000019030d7207 */ /* 0x000fc80004000000 */
        /* <DEDUP_REMOVED lines=11> */
[----:B------:R-:W-:Y:S01]  /*4450*/  IMAD.WIDE.U32 R14, P0, R10, R8, R14 ;  /* 0x000000080a0e7225 */ /* 0x000fe2000780000e */
[----:B------:R-:W-:-:S03]  /*4460*/  IADD3 R10, P4, PT, RZ, -R4, RZ ;  /* 0x80000004ff0a7210 */ /* 0x000fc60007f9e0ff */
[C---:B------:R-:W-:Y:S02]  /*4470*/  IMAD R3, R11.reuse, R8, RZ ;  /* 0x000000080b037224 */ /* 0x040fe400078e02ff */
[----:B------:R-:W-:-:S04]  /*4480*/  IMAD.HI.U32 R9, P1, R11, R9, R14 ;  /* 0x000000090b097227 */ /* 0x000fc8000782000e */
[----:B------:R-:W-:Y:S01]  /*4490*/  IMAD.HI.U32 R8, R11, R8, RZ ;  /* 0x000000080b087227 */ /* 0x000fe200078e00ff */
[----:B------:R-:W-:-:S04]  /*44a0*/  IADD3 R15, P2, PT, R3, R9, RZ ;  /* 0x00000009030f7210 */ /* 0x000fc80007f5e0ff */
[----:B------:R-:W-:Y:S01]  /*44b0*/  IADD3.X R3, PT, PT, R8, R11, RZ, P0, !PT ;  /* 0x0000000b08037210 */ /* 0x000fe200007fe4ff */
[----:B------:R-:W-:-:S03]  /*44c0*/  IMAD.WIDE.U32 R8, R15, R12, RZ ;  /* 0x0000000c0f087225 */ /* 0x000fc600078e00ff */
[----:B------:R-:W-:Y:S01]  /*44d0*/  IADD3.X R3, PT, PT, RZ, RZ, R3, P2, P1 ;  /* 0x000000ffff037210 */ /* 0x000fe200017e2403 */
[----:B------:R-:W-:Y:S01]  /*44e0*/  IMAD R11, R15, R13, R9 ;  /* 0x0000000d0f0b7224 */ /* 0x000fe200078e0209 */
[----:B------:R-:W-:Y:S02]  /*44f0*/  IADD3 R8, P0, PT, RZ, -R8, RZ ;  /* 0x80000008ff087210 */ /* 0x000fe40007f1e0ff */
[----:B------:R-:W-:Y:S01]  /*4500*/  ISETP.GE.AND P1, PT, R5, RZ, PT ;  /* 0x000000ff0500720c */ /* 0x000fe20003f26270 */
[----:B------:R-:W-:Y:S02]  /*4510*/  IMAD R11, R3, R12, R11 ;  /* 0x0000000c030b7224 */ /* 0x000fe400078e020b */
[----:B------:R-:W-:Y:S01]  /*4520*/  IMAD.HI.U32 R14, R15, R8, RZ ;  /* 0x000000080f0e7227 */ /* 0x000fe200078e00ff */
[----:B------:R-:W-:-:S03]  /*4530*/  SEL R10, R10, R4, !P1 ;  /* 0x000000040a0a7207 */ /* 0x000fc60004800000 */
[----:B------:R-:W-:-:S04]  /*4540*/  IMAD.X R11, RZ, RZ, ~R11, P0 ;  /* 0x000000ffff0b7224 */ /* 0x000fc800000e0e0b */
[----:B------:R-:W-:-:S04]  /*4550*/  IMAD.WIDE.U32 R14, P0, R15, R11, R14 ;  /* 0x0000000b0f0e7225 */ /* 0x000fc8000780000e */
[C---:B------:R-:W-:Y:S02]  /*4560*/  IMAD R9, R3.reuse, R11, RZ ;  /* 0x0000000b03097224 */ /* 0x040fe400078e02ff */
[----:B------:R-:W-:-:S04]  /*4570*/  IMAD.HI.U32 R8, P2, R3, R8, R14 ;  /* 0x0000000803087227 */ /* 0x000fc8000784000e */
[----:B------:R-:W-:Y:S01]  /*4580*/  IMAD.HI.U32 R11, R3, R11, RZ ;  /* 0x0000000b030b7227 */ /* 0x000fe200078e00ff */
[----:B------:R-:W-:-:S03]  /*4590*/  IADD3 R9, P3, PT, R9, R8, RZ ;  /* 0x0000000809097210 */ /* 0x000fc60007f7e0ff */
[----:B------:R-:W-:Y:S02]  /*45a0*/  IMAD.X R8, RZ, RZ, ~R5, P4 ;  /* 0x000000ffff087224 */ /* 0x000fe400020e0e05 */
[----:B------:R-:W-:-:S03]  /*45b0*/  IMAD.HI.U32 R14, R9, R10, RZ ;  /* 0x0000000a090e7227 */ /* 0x000fc600078e00ff */
[----:B------:R-:W-:Y:S01]  /*45c0*/  SEL R8, R8, R5, !P1 ;  /* 0x0000000508087207 */ /* 0x000fe20004800000 */
[----:B------:R-:W-:Y:S02]  /*45d0*/  IMAD.X R11, R11, 0x1, R3, P0 ;  /* 0x000000010b0b7824 */ /* 0x000fe400000e0603 */
[----:B------:R-:W-:-:S03]  /*45e0*/  IMAD.MOV.U32 R15, RZ, RZ, RZ ;  /* 0x000000ffff0f7224 */ /* 0x000fc600078e00ff */
[----:B------:R-:W-:Y:S01]  /*45f0*/  IADD3.X R11, PT, PT, RZ, RZ, R11, P3, P2 ;  /* 0x000000ffff0b7210 */ /* 0x000fe20001fe440b */
[----:B------:R-:W-:-:S04]  /*4600*/  IMAD.WIDE.U32 R14, R9, R8, R14 ;  /* 0x00000008090e7225 */ /* 0x000fc800078e000e */
[C---:B------:R-:W-:Y:S02]  /*4610*/  IMAD R3, R11.reuse, R8, RZ ;  /* 0x000000080b037224 */ /* 0x040fe400078e02ff */
[----:B------:R-:W-:-:S04]  /*4620*/  IMAD.HI.U32 R9, P0, R11, R10, R14 ;  /* 0x0000000a0b097227 */ /* 0x000fc8000780000e */
[----:B------:R-:W-:Y:S01]  /*4630*/  IMAD.HI.U32 R11, R11, R8, RZ ;  /* 0x000000080b0b7227 */ /* 0x000fe200078e00ff */
[----:B------:R-:W-:-:S03]  /*4640*/  IADD3 R3, P2, PT, R3, R9, RZ ;  /* 0x0000000903037210 */ /* 0x000fc60007f5e0ff */
[----:B------:R-:W-:Y:S02]  /*4650*/  IMAD.X R9, RZ, RZ, R11, P0 ;  /* 0x000000ffff097224 */ /* 0x000fe400000e060b */
[----:B------:R-:W-:-:S04]  /*4660*/  IMAD.WIDE.U32 R14, R3, R12, RZ ;  /* 0x0000000c030e7225 */ /* 0x000fc800078e00ff */
[----:B------:R-:W-:Y:S01]  /*4670*/  IMAD.X R9, RZ, RZ, R9, P2 ;  /* 0x000000ffff097224 */ /* 0x000fe200010e0609 */
[----:B------:R-:W-:Y:S01]  /*4680*/  IADD3 R10, P2, PT, -R14, R10, RZ ;  /* 0x0000000a0e0a7210 */ /* 0x000fe20007f5e1ff */
[----:B------:R-:W-:Y:S02]  /*4690*/  IMAD R3, R3, R13, R15 ;  /* 0x0000000d03037224 */ /* 0x000fe400078e020f */
[----:B------:R-:W-:Y:S01]  /*46a0*/  IMAD.MOV.U32 R11, RZ, RZ, 0x0 ;  /* 0x00000000ff0b7424 */ /* 0x000fe200078e00ff */
[-C--:B------:R-:W-:Y:S01]  /*46b0*/  ISETP.GE.U32.AND P0, PT, R10, R12.reuse, PT ;  /* 0x0000000c0a00720c */ /* 0x080fe20003f06070 */
[----:B------:R-:W-:-:S05]  /*46c0*/  IMAD R3, R9, R12, R3 ;  /* 0x0000000c09037224 */ /* 0x000fca00078e0203 */
[----:B------:R-:W-:Y:S02]  /*46d0*/  IADD3.X R8, PT, PT, ~R3, R8, RZ, P2, !PT ;  /* 0x0000000803087210 */ /* 0x000fe400017fe5ff */
[----:B------:R-:W-:Y:S02]  /*46e0*/  IADD3 R9, P2, PT, R10, -R12, RZ ;  /* 0x8000000c0a097210 */ /* 0x000fe40007f5e0ff */
[----:B------:R-:W-:-:S03]  /*46f0*/  ISETP.GE.U32.AND.EX P0, PT, R8, R13, PT, P0 ;  /* 0x0000000d0800720c */ /* 0x000fc60003f06100 */
[----:B------:R-:W-:Y:S01]  /*4700*/  IMAD.X R3, R8, 0x1, ~R13, P2 ;  /* 0x0000000108037824 */ /* 0x000fe200010e0e0d */
[----:B------:R-:W-:Y:S01]  /*4710*/  SEL R9, R9, R10, P0 ;  /* 0x0000000a09097207 */ /* 0x000fe20000000000 */
[----:B------:R-:W-:-:S03]  /*4720*/  IMAD.MOV.U32 R10, RZ, RZ, R0 ;  /* 0x000000ffff0a7224 */ /* 0x000fc600078e0000 */
[----:B------:R-:W-:Y:S02]  /*4730*/  SEL R3, R3, R8, P0 ;  /* 0x0000000803037207 */ /* 0x000fe40000000000 */
[CC--:B------:R-:W-:Y:S02]  /*4740*/  ISETP.GE.U32.AND P0, PT, R9.reuse, R12.reuse, PT ;  /* 0x0000000c0900720c */ /* 0x0c0fe40003f06070 */
[----:B------:R-:W-:Y:S02]  /*4750*/  IADD3 R8, P2, PT, R9, -R12, RZ ;  /* 0x8000000c09087210 */ /* 0x000fe40007f5e0ff */
[----:B------:R-:W-:-:S03]  /*4760*/  ISETP.GE.U32.AND.EX P0, PT, R3, R13, PT, P0 ;  /* 0x0000000d0300720c */ /* 0x000fc60003f06100 */
[----:B------:R-:W-:Y:S01]  /*4770*/  IMAD.X R12, R3, 0x1, ~R13, P2 ;  /* 0x00000001030c7824 */ /* 0x000fe200010e0e0d */
[----:B------:R-:W-:-:S04]  /*4780*/  SEL R8, R8, R9, P0 ;  /* 0x0000000908087207 */ /* 0x000fc80000000000 */
[----:B------:R-:W-:Y:S02]  /*4790*/  SEL R12, R12, R3, P0 ;  /* 0x000000030c0c7207 */ /* 0x000fe40000000000 */
[-C--:B------:R-:W-:Y:S02]  /*47a0*/  IADD3 R9, P2, PT, RZ, -R8.reuse, RZ ;  /* 0x80000008ff097210 */ /* 0x080fe40007f5e0ff */
[----:B------:R-:W-:Y:S02]  /*47b0*/  ISETP.NE.U32.AND P0, PT, R26, RZ, PT ;  /* 0x000000ff1a00720c */ /* 0x000fe40003f05070 */
[----:B------:R-:W-:Y:S01]  /*47c0*/  SEL R9, R9, R8, !P1 ;  /* 0x0000000809097207 */ /* 0x000fe20004800000 */
[----:B------:R-:W-:Y:S01]  /*47d0*/  IMAD.X R3, RZ, RZ, ~R12, P2 ;  /* 0x000000ffff037224 */ /* 0x000fe200010e0e0c */
[----:B------:R-:W-:-:S04]  /*47e0*/  ISETP.NE.AND.EX P0, PT, R25, RZ, PT, P0 ;  /* 0x000000ff1900720c */ /* 0x000fc80003f05300 */
[----:B------:R-:W-:Y:S02]  /*47f0*/  SEL R3, R3, R12, !P1 ;  /* 0x0000000c03037207 */ /* 0x000fe40004800000 */
[----:B------:R-:W-:Y:S02]  /*4800*/  SEL R9, R9, 0xffffffff, P0 ;  /* 0xffffffff09097807 */ /* 0x000fe40000000000 */
[----:B------:R-:W-:Y:S01]  /*4810*/  SEL R3, R3, 0xffffffff, P0 ;  /* 0xffffffff03037807 */ /* 0x000fe20000000000 */
[----:B------:R-:W-:Y:S06]  /*4820*/  RET.REL.NODEC R10 `(_Z23collatzGPURepeatedStepsixPxS_S_S_S_S_xxx) ;  /* 0xffffffb40af47950 */ /* 0x000fec0003c3ffff */
.L_x_124:
        /* <DEDUP_REMOVED lines=13> */
.L_x_126:


//--------------------- .nv.global.init           --------------------------
	.section	.nv.global.init,"aw",@progbits
.nv.global.init:
	.type		$str,@object
	.size		$str,(.L_0 - $str)
$str:
        /*0000*/ 	.byte	0x25, 0x69, 0x20, 0x3c, 0x20, 0x25, 0x69, 0x2c, 0x20, 0x25, 0x6c, 0x6c, 0x75, 0x0a, 0x00
.L_0:


//--------------------- .nv.shared._Z18collatzGPUShortcutPxxx --------------------------
	.section	.nv.shared._Z18collatzGPUShortcutPxxx,"aw",@nobits
	.sectionflags	@""
	.align	16
	.zero		1024


//--------------------- .nv.shared.reserved.0     --------------------------
	.section	.nv.shared.reserved.0,"aw",@nobits
	.weak		__nv_reservedSMEM_offset_0_alias
	.size		__nv_reservedSMEM_offset_0_alias, 0, 64
	.other		__nv_reservedSMEM_offset_0_alias,@"STO_CUDA_RESERVED_SHARED STV_DEFAULT"
__nv_reservedSMEM_offset_0_alias:
	.zero		0
	.zero		64


//--------------------- .nv.shared._Z23collatzGPURepeatedStepsixPxS_S_S_S_S_xxx --------------------------
	.section	.nv.shared._Z23collatzGPURepeatedStepsixPxS_S_S_S_S_xxx,"aw",@nobits
	.sectionflags	@""
	.align	16
	.zero		1024


//--------------------- .nv.constant0._Z18collatzGPUShortcutPxxx --------------------------
	.section	.nv.constant0._Z18collatzGPUShortcutPxxx,"a",@progbits
	.sectionflags	@""
	.align	4
.nv.constant0._Z18collatzGPUShortcutPxxx:
	.zero		920


//--------------------- .nv.constant0._Z23collatzGPURepeatedStepsixPxS_S_S_S_S_xxx --------------------------
	.section	.nv.constant0._Z23collatzGPURepeatedStepsixPxS_S_S_S_S_xxx,"a",@progbits
	.sectionflags	@""
	.align	4
.nv.constant0._Z23collatzGPURepeatedStepsixPxS_S_S_S_S_xxx:
	.zero		984


//--------------------- SYMBOLS --------------------------

	.type		.nv.reservedSmem.offset0,@object
	.size		.nv.reservedSmem.offset0,0x4
	.type		.nv.reservedSmem.cap,@object
	.size		.nv.reservedSmem.cap,0x4
	.type		vprintf,@function
